	.target	sm_90a

	.elftype	@"ET_EXEC"


//--------------------- .note.nv.tkinfo           --------------------------
	.section	.note.nv.tkinfo,"",@"SHT_NOTE"
	.sectionflags	@"SHF_NOTE_NV_TKINFO"
	.tkinfo
        /*0018*/ 	.word	0x00000002
        /*0030*/ 	.string	""
        /*0030*/ 	.string	"ptxas"
        /*0030*/ 	.string	"Cuda compilation tools, release 13.0, V13.0.88"
        /*0030*/ 	.string	"Build cuda_13.0.r13.0/compiler.36424714_0"
        /*0030*/ 	.string	"-arch sm_90a -m 64 "



//--------------------- .note.nv.cuinfo           --------------------------
	.section	.note.nv.cuinfo,"",@"SHT_NOTE"
	.sectionflags	@"SHF_NOTE_NV_CUINFO"
        /*0018*/ 	.short	0x0002
        /*001a*/ 	.short	0x005a
        /*001c*/ 	.short	0x0082
	.zero		2


//--------------------- .nv.info                  --------------------------
	.section	.nv.info,"",@"SHT_CUDA_INFO"
	.align	4


	//----- nvinfo : EIATTR_REGCOUNT
	.align		4
        /*0000*/ 	.byte	0x04, 0x2f
        /*0002*/ 	.short	(.L_15 - .L_14)
	.align		4
.L_14:
        /*0004*/ 	.word	index@(_ZN7cutlass13device_kernelINS_4gemm6kernel13GemmUniversalIN4cute5tupleIJiiiiEEENS1_10collective13CollectiveMmaINS1_34MainloopSm90TmaGmmaWarpSpecializedILi5ENS5_IJNS4_1CILi1EEESB_SB_EEENS1_32KernelTmaWarpSpecializedPingpongEEENS5_IJNSA_ILi64EEENSA_ILi256EEENSA_ILi128EEEEEENS_10bfloat16_tENS5_IJlSB_lEEESJ_SK_NS4_8TiledMMAINS4_8MMA_AtomIJNS4_4SM904GMMA28MMA_64x256x16_F32BF16BF16_SSILNSO_5MajorE0ELSQ_0ELNSO_7ScaleInE1ELSR_1EEEEEENS4_6LayoutISC_NS5_IJNSA_ILi0EEESV_SV_EEEEENS5_IJNS4_10UnderscoreESY_SY_EEEEENS4_13SM90_TMA_LOADENS4_14ComposedLayoutINS4_7SwizzleILi3ELi4ELi3EEENS4_18smem_ptr_flag_bitsILi16EEENSU_INS5_IJNSA_ILi8EEESF_EEENS5_IJSF_SB_EEEEEEEvNS4_8identityES11_S1B_vS1C_EENS_8epilogue10collective6detail29Sm90TmaWarpSpecializedAdapterINS1F_15DefaultEpilogueISJ_SK_SK_NS1E_6thread17LinearCombinationISJ_Li1EffLNS1J_9ScaleType4KindE0ELNS_15FloatRoundStyleE2ESJ_EENS1_15EpilogueDefaultEEEEEvvEEEEvNT_6ParamsE)
        /*0008*/ 	.word	0x000000a8


	//----- nvinfo : EIATTR_FRAME_SIZE
	.align		4
.L_15:
        /*000c*/ 	.byte	0x04, 0x11
        /*000e*/ 	.short	(.L_17 - .L_16)
	.align		4
.L_16:
        /*0010*/ 	.word	index@(_ZN7cutlass13device_kernelINS_4gemm6kernel13GemmUniversalIN4cute5tupleIJiiiiEEENS1_10collective13CollectiveMmaINS1_34MainloopSm90TmaGmmaWarpSpecializedILi5ENS5_IJNS4_1CILi1EEESB_SB_EEENS1_32KernelTmaWarpSpecializedPingpongEEENS5_IJNSA_ILi64EEENSA_ILi256EEENSA_ILi128EEEEEENS_10bfloat16_tENS5_IJlSB_lEEESJ_SK_NS4_8TiledMMAINS4_8MMA_AtomIJNS4_4SM904GMMA28MMA_64x256x16_F32BF16BF16_SSILNSO_5MajorE0ELSQ_0ELNSO_7ScaleInE1ELSR_1EEEEEENS4_6LayoutISC_NS5_IJNSA_ILi0EEESV_SV_EEEEENS5_IJNS4_10UnderscoreESY_SY_EEEEENS4_13SM90_TMA_LOADENS4_14ComposedLayoutINS4_7SwizzleILi3ELi4ELi3EEENS4_18smem_ptr_flag_bitsILi16EEENSU_INS5_IJNSA_ILi8EEESF_EEENS5_IJSF_SB_EEEEEEEvNS4_8identityES11_S1B_vS1C_EENS_8epilogue10collective6detail29Sm90TmaWarpSpecializedAdapterINS1F_15DefaultEpilogueISJ_SK_SK_NS1E_6thread17LinearCombinationISJ_Li1EffLNS1J_9ScaleType4KindE0ELNS_15FloatRoundStyleE2ESJ_EENS1_15EpilogueDefaultEEEEEvvEEEEvNT_6ParamsE)
        /*0014*/ 	.word	0x00000008


	//----- nvinfo : EIATTR_MIN_STACK_SIZE
	.align		4
.L_17:
        /*0018*/ 	.byte	0x04, 0x12
        /*001a*/ 	.short	(.L_19 - .L_18)
	.align		4
.L_18:
        /*001c*/ 	.word	index@(_ZN7cutlass13device_kernelINS_4gemm6kernel13GemmUniversalIN4cute5tupleIJiiiiEEENS1_10collective13CollectiveMmaINS1_34MainloopSm90TmaGmmaWarpSpecializedILi5ENS5_IJNS4_1CILi1EEESB_SB_EEENS1_32KernelTmaWarpSpecializedPingpongEEENS5_IJNSA_ILi64EEENSA_ILi256EEENSA_ILi128EEEEEENS_10bfloat16_tENS5_IJlSB_lEEESJ_SK_NS4_8TiledMMAINS4_8MMA_AtomIJNS4_4SM904GMMA28MMA_64x256x16_F32BF16BF16_SSILNSO_5MajorE0ELSQ_0ELNSO_7ScaleInE1ELSR_1EEEEEENS4_6LayoutISC_NS5_IJNSA_ILi0EEESV_SV_EEEEENS5_IJNS4_10UnderscoreESY_SY_EEEEENS4_13SM90_TMA_LOADENS4_14ComposedLayoutINS4_7SwizzleILi3ELi4ELi3EEENS4_18smem_ptr_flag_bitsILi16EEENSU_INS5_IJNSA_ILi8EEESF_EEENS5_IJSF_SB_EEEEEEEvNS4_8identityES11_S1B_vS1C_EENS_8epilogue10collective6detail29Sm90TmaWarpSpecializedAdapterINS1F_15DefaultEpilogueISJ_SK_SK_NS1E_6thread17LinearCombinationISJ_Li1EffLNS1J_9ScaleType4KindE0ELNS_15FloatRoundStyleE2ESJ_EENS1_15EpilogueDefaultEEEEEvvEEEEvNT_6ParamsE)
        /*0020*/ 	.word	0x00000008
.L_19:


//--------------------- .nv.compat                --------------------------
	.section	.nv.compat,"",@"SHT_CUDA_COMPAT_INFO"
	.align	4
        /*0000*/ 	.byte	0x02, 0x09, 0x01, 0x00, 0x02, 0x02, 0x04, 0x00, 0x02, 0x05, 0x05, 0x00, 0x03, 0x07, 0x01, 0x01
        /*0010*/ 	.byte	0x02, 0x03, 0x01, 0x00, 0x02, 0x06, 0x01, 0x00, 0x04, 0x0b, 0x08, 0x00, 0x00, 0x00, 0x00, 0x00
        /*0020*/ 	.byte	0x00, 0x00, 0x00, 0x00


//--------------------- .nv.info._ZN7cutlass13device_kernelINS_4gemm6kernel13GemmUniversalIN4cute5tupleIJiiiiEEENS1_10collective13CollectiveMmaINS1_34MainloopSm90TmaGmmaWarpSpecializedILi5ENS5_IJNS4_1CILi1EEESB_SB_EEENS1_32KernelTmaWarpSpecializedPingpongEEENS5_IJNSA_ILi64EEENSA_ILi256EEENSA_ILi128EEEEEENS_10bfloat16_tENS5_IJlSB_lEEESJ_SK_NS4_8TiledMMAINS4_8MMA_AtomIJNS4_4SM904GMMA28MMA_64x256x16_F32BF16BF16_SSILNSO_5MajorE0ELSQ_0ELNSO_7ScaleInE1ELSR_1EEEEEENS4_6LayoutISC_NS5_IJNSA_ILi0EEESV_SV_EEEEENS5_IJNS4_10UnderscoreESY_SY_EEEEENS4_13SM90_TMA_LOADENS4_14ComposedLayoutINS4_7SwizzleILi3ELi4ELi3EEENS4_18smem_ptr_flag_bitsILi16EEENSU_INS5_IJNSA_ILi8EEESF_EEENS5_IJSF_SB_EEEEEEEvNS4_8identityES11_S1B_vS1C_EENS_8epilogue10collective6detail29Sm90TmaWarpSpecializedAdapterINS1F_15DefaultEpilogueISJ_SK_SK_NS1E_6thread17LinearCombinationISJ_Li1EffLNS1J_9ScaleType4KindE0ELNS_15FloatRoundStyleE2ESJ_EENS1_15EpilogueDefaultEEEEEvvEEEEvNT_6ParamsE --------------------------
	.section	.nv.info._ZN7cutlass13device_kernelINS_4gemm6kernel13GemmUniversalIN4cute5tupleIJiiiiEEENS1_10collective13CollectiveMmaINS1_34MainloopSm90TmaGmmaWarpSpecializedILi5ENS5_IJNS4_1CILi1EEESB_SB_EEENS1_32KernelTmaWarpSpecializedPingpongEEENS5_IJNSA_ILi64EEENSA_ILi256EEENSA_ILi128EEEEEENS_10bfloat16_tENS5_IJlSB_lEEESJ_SK_NS4_8TiledMMAINS4_8MMA_AtomIJNS4_4SM904GMMA28MMA_64x256x16_F32BF16BF16_SSILNSO_5MajorE0ELSQ_0ELNSO_7ScaleInE1ELSR_1EEEEEENS4_6LayoutISC_NS5_IJNSA_ILi0EEESV_SV_EEEEENS5_IJNS4_10UnderscoreESY_SY_EEEEENS4_13SM90_TMA_LOADENS4_14ComposedLayoutINS4_7SwizzleILi3ELi4ELi3EEENS4_18smem_ptr_flag_bitsILi16EEENSU_INS5_IJNSA_ILi8EEESF_EEENS5_IJSF_SB_EEEEEEEvNS4_8identityES11_S1B_vS1C_EENS_8epilogue10collective6detail29Sm90TmaWarpSpecializedAdapterINS1F_15DefaultEpilogueISJ_SK_SK_NS1E_6thread17LinearCombinationISJ_Li1EffLNS1J_9ScaleType4KindE0ELNS_15FloatRoundStyleE2ESJ_EENS1_15EpilogueDefaultEEEEEvvEEEEvNT_6ParamsE,"",@"SHT_CUDA_INFO"
	.sectionflags	@""
	.align	4


	//----- nvinfo : EIATTR_CUDA_API_VERSION
	.align		4
        /*0000*/ 	.byte	0x04, 0x37
        /*0002*/ 	.short	(.L_21 - .L_20)
.L_20:
        /*0004*/ 	.word	0x00000082


	//----- nvinfo : EIATTR_KPARAM_INFO
	.align		4
.L_21:
        /*0008*/ 	.byte	0x04, 0x17
        /*000a*/ 	.short	(.L_23 - .L_22)
.L_22:
        /*000c*/ 	.word	0x00000000
        /*0010*/ 	.short	0x0000
        /*0012*/ 	.short	0x0070
        /*0014*/ 	.byte	0x00, 0xf0, 0x01, 0x10


	//----- nvinfo : EIATTR_SPARSE_MMA_MASK
	.align		4
.L_23:
        /*0018*/ 	.byte	0x03, 0x50
        /*001a*/ 	.short	0x0000


	//----- nvinfo : EIATTR_MAXREG_COUNT
	.align		4
        /*001c*/ 	.byte	0x03, 0x1b
        /*001e*/ 	.short	0x00a8


	//----- nvinfo : EIATTR_NUM_BARRIERS
	.align		4
        /*0020*/ 	.byte	0x02, 0x4c
        /*0022*/ 	.byte	0x01
	.zero		1


	//----- nvinfo : EIATTR_EXTERNS
	.align		4
        /*0024*/ 	.byte	0x04, 0x0f
        /*0026*/ 	.short	(.L_25 - .L_24)


	//   ....[0]....
	.align		4
.L_24:
        /*0028*/ 	.word	index@(__assertfail)


	//----- nvinfo : EIATTR_ANNOTATIONS
	.align		4
.L_25:
        /*002c*/ 	.byte	0x04, 0x55
        /*002e*/ 	.short	(.L_27 - .L_26)


	//   ....[0]....
.L_26:
        /*0030*/ 	.word	0x00000001
        /*0034*/ 	.byte	0xf0, 0x0a, 0x00, 0x00, 0x01, 0x00, 0x00, 0x00, 0xe0, 0xa0, 0x00, 0x00, 0x01, 0x00, 0x00, 0x00
        /*0044*/ 	.byte	0xb0, 0xad, 0x00, 0x00


	//----- nvinfo : EIATTR_MERCURY_ISA_VERSION
	.align		4
.L_27:
        /*0048*/ 	.byte	0x03, 0x5f
        /*004a*/ 	.short	0x0101


	//----- nvinfo : EIATTR_INT_WARP_WIDE_INSTR_OFFSETS
	.align		4
        /*004c*/ 	.byte	0x04, 0x31
        /*004e*/ 	.short	(.L_29 - .L_28)


	//   ....[0]....
.L_28:
        /*0050*/ 	.word	0x00000400


	//   ....[1]....
        /*0054*/ 	.word	0x00000420


	//   ....[2]....
        /*0058*/ 	.word	0x000004a0


	//   ....[3]....
        /*005c*/ 	.word	0x000004b0


	//   ....[4]....
        /*0060*/ 	.word	0x000004c0


	//   ....[5]....
        /*0064*/ 	.word	0x000004e0


	//   ....[6]....
        /*0068*/ 	.word	0x00000570


	//   ....[7]....
        /*006c*/ 	.word	0x00000590


	//----- nvinfo : EIATTR_COOP_GROUP_MASK_REGIDS
	.align		4
.L_29:
        /*0070*/ 	.byte	0x04, 0x29
        /*0072*/ 	.short	(.L_31 - .L_30)


	//   ....[0]....
.L_30:
        /*0074*/ 	.word	0xffffffff


	//   ....[1]....
        /*0078*/ 	.word	0xffffffff


	//   ....[2]....
        /*007c*/ 	.word	0xffffffff


	//   ....[3]....
        /*0080*/ 	.word	0xffffffff


	//   ....[4]....
        /*0084*/ 	.word	0xffffffff


	//   ....[5]....
        /*0088*/ 	.word	0xffffffff


	//----- nvinfo : EIATTR_COOP_GROUP_INSTR_OFFSETS
	.align		4
.L_31:
        /*008c*/ 	.byte	0x04, 0x28
        /*008e*/ 	.short	(.L_33 - .L_32)


	//   ....[0]....
.L_32:
        /*0090*/ 	.word	0x00000070


	//   ....[1]....
        /*0094*/ 	.word	0x00000080


	//   ....[2]....
        /*0098*/ 	.word	0x00000140


	//   ....[3]....
        /*009c*/ 	.word	0x000002f0


	//   ....[4]....
        /*00a0*/ 	.word	0x00000330


	//   ....[5]....
        /*00a4*/ 	.word	0x00000380


	//----- nvinfo : EIATTR_REG_RECONFIG
	.align		4
.L_33:
        /*00a8*/ 	.byte	0x01, 0x54
	.zero		2


	//----- nvinfo : EIATTR_SYSCALL_OFFSETS
	.align		4
        /*00ac*/ 	.byte	0x04, 0x46
        /*00ae*/ 	.short	(.L_35 - .L_34)


	//   ....[0]....
.L_34:
        /*00b0*/ 	.word	0x000015a0


	//----- nvinfo : EIATTR_MBARRIER_INSTR_OFFSETS
	.align		4
.L_35:
        /*00b4*/ 	.byte	0x04, 0x39
        /*00b6*/ 	.short	(.L_37 - .L_36)


	//   ....[0]....
.L_36:
        /*00b8*/ 	.word	0x00000240
        /*00bc*/ 	.word	0x000000ff
        /*00c0*/ 	.word	0x00000000
        /*00c4*/ 	.short	0x0100
        /*00c6*/ 	.byte	0x08
	.zero		1


	//   ....[1]....
        /*00c8*/ 	.word	0x00000250
        /*00cc*/ 	.word	0x000000ff
        /*00d0*/ 	.word	0x00000028
        /*00d4*/ 	.short	0x0100
        /*00d6*/ 	.byte	0x08
	.zero		1


	//   ....[2]....
        /*00d8*/ 	.word	0x00000260
        /*00dc*/ 	.word	0x000000ff
        /*00e0*/ 	.word	0x00000008
        /*00e4*/ 	.short	0x0100
        /*00e6*/ 	.byte	0x08
	.zero		1


	//   ....[3]....
        /*00e8*/ 	.word	0x00000270
        /*00ec*/ 	.word	0x000000ff
        /*00f0*/ 	.word	0x00000030
        /*00f4*/ 	.short	0x0100
        /*00f6*/ 	.byte	0x08
	.zero		1


	//   ....[4]....
        /*00f8*/ 	.word	0x00000280
        /*00fc*/ 	.word	0x000000ff
        /*0100*/ 	.word	0x00000010
        /*0104*/ 	.short	0x0100
        /*0106*/ 	.byte	0x08
	.zero		1


	//   ....[5]....
        /*0108*/ 	.word	0x00000290
        /*010c*/ 	.word	0x000000ff
        /*0110*/ 	.word	0x00000038
        /*0114*/ 	.short	0x0100
        /*0116*/ 	.byte	0x08
	.zero		1


	//   ....[6]....
        /*0118*/ 	.word	0x000002a0
        /*011c*/ 	.word	0x000000ff
        /*0120*/ 	.word	0x00000018
        /*0124*/ 	.short	0x0100
        /*0126*/ 	.byte	0x08
	.zero		1


	//   ....[7]....
        /*0128*/ 	.word	0x000002b0
        /*012c*/ 	.word	0x000000ff
        /*0130*/ 	.word	0x00000040
        /*0134*/ 	.short	0x0100
        /*0136*/ 	.byte	0x08
	.zero		1


	//   ....[8]....
        /*0138*/ 	.word	0x000002c0
        /*013c*/ 	.word	0x000000ff
        /*0140*/ 	.word	0x00000020
        /*0144*/ 	.short	0x0100
        /*0146*/ 	.byte	0x08
	.zero		1


	//   ....[9]....
        /*0148*/ 	.word	0x000002d0
        /*014c*/ 	.word	0x000000ff
        /*0150*/ 	.word	0x00000048
        /*0154*/ 	.short	0x0100
        /*0156*/ 	.byte	0x08
	.zero		1


	//   ....[10]....
        /*0158*/ 	.word	0x000005d0
        /*015c*/ 	.word	0x000000ff
        /*0160*/ 	.word	0x00000080
        /*0164*/ 	.short	0x0100
        /*0166*/ 	.byte	0x08
	.zero		1


	//   ....[11]....
        /*0168*/ 	.word	0x00000640
        /*016c*/ 	.word	0x000000ff
        /*0170*/ 	.word	0x00000088
        /*0174*/ 	.short	0x0100
        /*0176*/ 	.byte	0x08
	.zero		1


	//   ....[12]....
        /*0178*/ 	.word	0x00000660
        /*017c*/ 	.word	0x000000ff
        /*0180*/ 	.word	0x00000060
        /*0184*/ 	.short	0x0100
        /*0186*/ 	.byte	0x09
	.zero		1


	//   ....[13]....
        /*0188*/ 	.word	0x00000670
        /*018c*/ 	.word	0x000000ff
        /*0190*/ 	.word	0x00000068
        /*0194*/ 	.short	0x0100
        /*0196*/ 	.byte	0x09
	.zero		1


	//   ....[14]....
        /*0198*/ 	.word	0x00000680
        /*019c*/ 	.word	0x000000ff
        /*01a0*/ 	.word	0x00000070
        /*01a4*/ 	.short	0x0100
        /*01a6*/ 	.byte	0x09
	.zero		1


	//   ....[15]....
        /*01a8*/ 	.word	0x00000690
        /*01ac*/ 	.word	0x000000ff
        /*01b0*/ 	.word	0x00000078
        /*01b4*/ 	.short	0x0100
        /*01b6*/ 	.byte	0x09
	.zero		1


	//   ....[16]....
        /*01b8*/ 	.word	0x00001480
        /*01bc*/ 	.word	0x0000009d
        /*01c0*/ 	.word	0x00000000
        /*01c4*/ 	.short	0x010a
        /*01c6*/ 	.byte	0x2a
	.zero		1


	//   ....[17]....
        /*01c8*/ 	.word	0x00001620
        /*01cc*/ 	.word	0x00000003
        /*01d0*/ 	.word	0x00000000
        /*01d4*/ 	.short	0x010a
        /*01d6*/ 	.byte	0x3f
	.zero		1


	//   ....[18]....
        /*01d8*/ 	.word	0x00001680
        /*01dc*/ 	.word	0x00000003
        /*01e0*/ 	.word	0x00000000
        /*01e4*/ 	.short	0x010a
        /*01e6*/ 	.byte	0x3f
	.zero		1


	//   ....[19]....
        /*01e8*/ 	.word	0x00001c10
        /*01ec*/ 	.word	0x000000ff
        /*01f0*/ 	.word	0x00000000
        /*01f4*/ 	.short	0x010a
        /*01f6*/ 	.byte	0x08
	.zero		1


	//   ....[20]....
        /*01f8*/ 	.word	0x00001c50
        /*01fc*/ 	.word	0x000000ff
        /*0200*/ 	.word	0x00000000
        /*0204*/ 	.short	0x010a
        /*0206*/ 	.byte	0x08
	.zero		1


	//   ....[21]....
        /*0208*/ 	.word	0x000020e0
        /*020c*/ 	.word	0x000000ff
        /*0210*/ 	.word	0x00000000
        /*0214*/ 	.short	0x0101
        /*0216*/ 	.byte	0x08
	.zero		1


	//   ....[22]....
        /*0218*/ 	.word	0x000021d0
        /*021c*/ 	.word	0x0000009e
        /*0220*/ 	.word	0x00000000
        /*0224*/ 	.short	0x0101
        /*0226*/ 	.byte	0x2d
	.zero		1


	//   ....[23]....
        /*0228*/ 	.word	0x000022a0
        /*022c*/ 	.word	0x000000ff
        /*0230*/ 	.word	0x00000000
        /*0234*/ 	.short	0x0101
        /*0236*/ 	.byte	0x06
	.zero		1


	//   ....[24]....
        /*0238*/ 	.word	0x00002350
        /*023c*/ 	.word	0x0000009d
        /*0240*/ 	.word	0x00000010
        /*0244*/ 	.short	0x010a
        /*0246*/ 	.byte	0x2a
	.zero		1


	//   ....[25]....
        /*0248*/ 	.word	0x0000a100
        /*024c*/ 	.word	0x000000a0
        /*0250*/ 	.word	0x00000000
        /*0254*/ 	.short	0x0101
        /*0256*/ 	.byte	0x2d
	.zero		1


	//   ....[26]....
        /*0258*/ 	.word	0x0000aa60
        /*025c*/ 	.word	0x0000000a
        /*0260*/ 	.word	0x00000028
        /*0264*/ 	.short	0x010a
        /*0266*/ 	.byte	0x3f
	.zero		1


	//   ....[27]....
        /*0268*/ 	.word	0x0000aec0
        /*026c*/ 	.word	0x00000005
        /*0270*/ 	.word	0x00000088
        /*0274*/ 	.short	0x0101
        /*0276*/ 	.byte	0x3f
	.zero		1


	//   ....[28]....
        /*0278*/ 	.word	0x0000b640
        /*027c*/ 	.word	0x00000009
        /*0280*/ 	.word	0x00000000
        /*0284*/ 	.short	0x010a
        /*0286*/ 	.byte	0x3f
	.zero		1


	//   ....[29]....
        /*0288*/ 	.word	0x0000b6c0
        /*028c*/ 	.word	0x00000008
        /*0290*/ 	.word	0x00000000
        /*0294*/ 	.short	0x010a
        /*0296*/ 	.byte	0x3f
	.zero		1


	//   ....[30]....
        /*0298*/ 	.word	0x0000b750
        /*029c*/ 	.word	0x00000009
        /*02a0*/ 	.word	0x00000000
        /*02a4*/ 	.short	0x010a
        /*02a6*/ 	.byte	0x3f
	.zero		1


	//   ....[31]....
        /*02a8*/ 	.word	0x0000b7e0
        /*02ac*/ 	.word	0x00000006
        /*02b0*/ 	.word	0x00000000
        /*02b4*/ 	.short	0x010a
        /*02b6*/ 	.byte	0x3f
	.zero		1


	//   ....[32]....
        /*02b8*/ 	.word	0x0000b870
        /*02bc*/ 	.word	0x00000003
        /*02c0*/ 	.word	0x00000000
        /*02c4*/ 	.short	0x010a
        /*02c6*/ 	.byte	0x3f
	.zero		1


	//   ....[33]....
        /*02c8*/ 	.word	0x0000b8d0
        /*02cc*/ 	.word	0x0000009f
        /*02d0*/ 	.word	0x00000000
        /*02d4*/ 	.short	0x010a
        /*02d6*/ 	.byte	0x3f
	.zero		1


	//   ....[34]....
        /*02d8*/ 	.word	0x0000b920
        /*02dc*/ 	.word	0x00000003
        /*02e0*/ 	.word	0x00000000
        /*02e4*/ 	.short	0x010a
        /*02e6*/ 	.byte	0x3f
	.zero		1


	//   ....[35]....
        /*02e8*/ 	.word	0x0000b980
        /*02ec*/ 	.word	0x00000004
        /*02f0*/ 	.word	0x00000000
        /*02f4*/ 	.short	0x010a
        /*02f6*/ 	.byte	0x3f
	.zero		1


	//   ....[36]....
        /*02f8*/ 	.word	0x0000b9d0
        /*02fc*/ 	.word	0x0000009f
        /*0300*/ 	.word	0x00000010
        /*0304*/ 	.short	0x010a
        /*0306*/ 	.byte	0x3f
	.zero		1


	//   ....[37]....
        /*0308*/ 	.word	0x0000baa0
        /*030c*/ 	.word	0x0000000a
        /*0310*/ 	.word	0x00000028
        /*0314*/ 	.short	0x010a
        /*0316*/ 	.byte	0x3f
	.zero		1


	//   ....[38]....
        /*0318*/ 	.word	0x0000bb70
        /*031c*/ 	.word	0x00000009
        /*0320*/ 	.word	0x00000000
        /*0324*/ 	.short	0x010a
        /*0326*/ 	.byte	0x3f
	.zero		1


	//   ....[39]....
        /*0328*/ 	.word	0x0000bbc0
        /*032c*/ 	.word	0x00000008
        /*0330*/ 	.word	0x00000000
        /*0334*/ 	.short	0x010a
        /*0336*/ 	.byte	0x3f
	.zero		1


	//   ....[40]....
        /*0338*/ 	.word	0x0000bc10
        /*033c*/ 	.word	0x00000009
        /*0340*/ 	.word	0x00000000
        /*0344*/ 	.short	0x010a
        /*0346*/ 	.byte	0x3f
	.zero		1


	//   ....[41]....
        /*0348*/ 	.word	0x0000bc60
        /*034c*/ 	.word	0x00000006
        /*0350*/ 	.word	0x00000000
        /*0354*/ 	.short	0x010a
        /*0356*/ 	.byte	0x3f
	.zero		1


	//----- nvinfo : EIATTR_NUM_MBARRIERS
	.align		4
.L_37:
        /*0358*/ 	.byte	0x03, 0x38
        /*035a*/ 	.short	0x0010


	//----- nvinfo : EIATTR_EXIT_INSTR_OFFSETS
	.align		4
        /*035c*/ 	.byte	0x04, 0x1c
        /*035e*/ 	.short	(.L_39 - .L_38)


	//   ....[0]....
.L_38:
        /*0360*/ 	.word	0x000011a0


	//   ....[1]....
        /*0364*/ 	.word	0x00001200


	//   ....[2]....
        /*0368*/ 	.word	0x0000a790


	//   ....[3]....
        /*036c*/ 	.word	0x0000a7c0


	//   ....[4]....
        /*0370*/ 	.word	0x0000b8c0


	//----- nvinfo : EIATTR_MAX_THREADS
	.align		4
.L_39:
        /*0374*/ 	.byte	0x04, 0x05
        /*0376*/ 	.short	(.L_41 - .L_40)
.L_40:
        /*0378*/ 	.word	0x00000180
        /*037c*/ 	.word	0x00000001
        /*0380*/ 	.word	0x00000001


	//----- nvinfo : EIATTR_CRS_STACK_SIZE
	.align		4
.L_41:
        /*0384*/ 	.byte	0x04, 0x1e
        /*0386*/ 	.short	(.L_43 - .L_42)
.L_42:
        /*0388*/ 	.word	0x00000000


	//----- nvinfo : EIATTR_CBANK_PARAM_SIZE
	.align		4
.L_43:
        /*038c*/ 	.byte	0x03, 0x19
        /*038e*/ 	.short	0x0470


	//----- nvinfo : EIATTR_PARAM_CBANK
	.align		4
        /*0390*/ 	.byte	0x04, 0x0a
        /*0392*/ 	.short	(.L_45 - .L_44)
	.align		4
.L_44:
        /*0394*/ 	.word	index@(.nv.constant0._ZN7cutlass13device_kernelINS_4gemm6kernel13GemmUniversalIN4cute5tupleIJiiiiEEENS1_10collective13CollectiveMmaINS1_34MainloopSm90TmaGmmaWarpSpecializedILi5ENS5_IJNS4_1CILi1EEESB_SB_EEENS1_32KernelTmaWarpSpecializedPingpongEEENS5_IJNSA_ILi64EEENSA_ILi256EEENSA_ILi128EEEEEENS_10bfloat16_tENS5_IJlSB_lEEESJ_SK_NS4_8TiledMMAINS4_8MMA_AtomIJNS4_4SM904GMMA28MMA_64x256x16_F32BF16BF16_SSILNSO_5MajorE0ELSQ_0ELNSO_7ScaleInE1ELSR_1EEEEEENS4_6LayoutISC_NS5_IJNSA_ILi0EEESV_SV_EEEEENS5_IJNS4_10UnderscoreESY_SY_EEEEENS4_13SM90_TMA_LOADENS4_14ComposedLayoutINS4_7SwizzleILi3ELi4ELi3EEENS4_18smem_ptr_flag_bitsILi16EEENSU_INS5_IJNSA_ILi8EEESF_EEENS5_IJSF_SB_EEEEEEEvNS4_8identityES11_S1B_vS1C_EENS_8epilogue10collective6detail29Sm90TmaWarpSpecializedAdapterINS1F_15DefaultEpilogueISJ_SK_SK_NS1E_6thread17LinearCombinationISJ_Li1EffLNS1J_9ScaleType4KindE0ELNS_15FloatRoundStyleE2ESJ_EENS1_15EpilogueDefaultEEEEEvvEEEEvNT_6ParamsE)
        /*0398*/ 	.short	0x0210
        /*039a*/ 	.short	0x0470


	//----- nvinfo : EIATTR_SW_WAR
	.align		4
.L_45:
        /*039c*/ 	.byte	0x04, 0x36
        /*039e*/ 	.short	(.L_47 - .L_46)
.L_46:
        /*03a0*/ 	.word	0x00000008
.L_47:


//--------------------- .nv.callgraph             --------------------------
	.section	.nv.callgraph,"",@"SHT_CUDA_CALLGRAPH"
	.align	4
	.sectionentsize	8
	.align		4
        /*0000*/ 	.word	0x00000000
	.align		4
        /*0004*/ 	.word	0xffffffff
	.align		4
        /*0008*/ 	.word	index@(_ZN7cutlass13device_kernelINS_4gemm6kernel13GemmUniversalIN4cute5tupleIJiiiiEEENS1_10collective13CollectiveMmaINS1_34MainloopSm90TmaGmmaWarpSpecializedILi5ENS5_IJNS4_1CILi1EEESB_SB_EEENS1_32KernelTmaWarpSpecializedPingpongEEENS5_IJNSA_ILi64EEENSA_ILi256EEENSA_ILi128EEEEEENS_10bfloat16_tENS5_IJlSB_lEEESJ_SK_NS4_8TiledMMAINS4_8MMA_AtomIJNS4_4SM904GMMA28MMA_64x256x16_F32BF16BF16_SSILNSO_5MajorE0ELSQ_0ELNSO_7ScaleInE1ELSR_1EEEEEENS4_6LayoutISC_NS5_IJNSA_ILi0EEESV_SV_EEEEENS5_IJNS4_10UnderscoreESY_SY_EEEEENS4_13SM90_TMA_LOADENS4_14ComposedLayoutINS4_7SwizzleILi3ELi4ELi3EEENS4_18smem_ptr_flag_bitsILi16EEENSU_INS5_IJNSA_ILi8EEESF_EEENS5_IJSF_SB_EEEEEEEvNS4_8identityES11_S1B_vS1C_EENS_8epilogue10collective6detail29Sm90TmaWarpSpecializedAdapterINS1F_15DefaultEpilogueISJ_SK_SK_NS1E_6thread17LinearCombinationISJ_Li1EffLNS1J_9ScaleType4KindE0ELNS_15FloatRoundStyleE2ESJ_EENS1_15EpilogueDefaultEEEEEvvEEEEvNT_6ParamsE)
	.align		4
        /*000c*/ 	.word	index@(__assertfail)
	.align		4
        /*0010*/ 	.word	0x00000000
	.align		4
        /*0014*/ 	.word	0xfffffffe
	.align		4
        /*0018*/ 	.word	0x00000000
	.align		4
        /*001c*/ 	.word	0xfffffffd
	.align		4
        /*0020*/ 	.word	0x00000000
	.align		4
        /*0024*/ 	.word	0xfffffffc


//--------------------- .nv.constant4             --------------------------
	.section	.nv.constant4,"a",@progbits
	.align	8
	.align		8
.nv.constant4:
        /*0000*/ 	.dword	__assertfail
	.align		8
        /*0008*/ 	.dword	__unnamed_1
	.align		8
        /*0010*/ 	.dword	_ZN39_INTERNAL_dfbe24e1_4_k_cu_8c5185e0_32404cuda3std3__45__cpo5beginE
	.align		8
        /*0018*/ 	.dword	_ZN39_INTERNAL_dfbe24e1_4_k_cu_8c5185e0_32404cuda3std3__45__cpo3endE
	.align		8
        /*0020*/ 	.dword	_ZN39_INTERNAL_dfbe24e1_4_k_cu_8c5185e0_32404cuda3std3__45__cpo6cbeginE
	.align		8
        /*0028*/ 	.dword	_ZN39_INTERNAL_dfbe24e1_4_k_cu_8c5185e0_32404cuda3std3__45__cpo4cendE
	.align		8
        /*0030*/ 	.dword	_ZN39_INTERNAL_dfbe24e1_4_k_cu_8c5185e0_32404cuda3std3__441_GLOBAL__N__dfbe24e1_4_k_cu_8c5185e0_32406ignoreE
	.align		8
        /*0038*/ 	.dword	_ZN39_INTERNAL_dfbe24e1_4_k_cu_8c5185e0_32404cuda3std3__419piecewise_constructE
	.align		8
        /*0040*/ 	.dword	_ZN39_INTERNAL_dfbe24e1_4_k_cu_8c5185e0_32404cuda3std3__48in_placeE
	.align		8
        /*0048*/ 	.dword	_ZN39_INTERNAL_dfbe24e1_4_k_cu_8c5185e0_32404cuda3std6ranges3__45__cpo4swapE
	.align		8
        /*0050*/ 	.dword	_ZN39_INTERNAL_dfbe24e1_4_k_cu_8c5185e0_32404cuda3std6ranges3__45__cpo9iter_moveE
	.align		8
        /*0058*/ 	.dword	_ZN39_INTERNAL_dfbe24e1_4_k_cu_8c5185e0_32404cute7productE
	.align		8
        /*0060*/ 	.dword	_ZN39_INTERNAL_dfbe24e1_4_k_cu_8c5185e0_32404cute1_E
	.align		8
        /*0068*/ 	.dword	$str$22
	.align		8
        /*0070*/ 	.dword	$str$23


//--------------------- .text._ZN7cutlass13device_kernelINS_4gemm6kernel13GemmUniversalIN4cute5tupleIJiiiiEEENS1_10collective13CollectiveMmaINS1_34MainloopSm90TmaGmmaWarpSpecializedILi5ENS5_IJNS4_1CILi1EEESB_SB_EEENS1_32KernelTmaWarpSpecializedPingpongEEENS5_IJNSA_ILi64EEENSA_ILi256EEENSA_ILi128EEEEEENS_10bfloat16_tENS5_IJlSB_lEEESJ_SK_NS4_8TiledMMAINS4_8MMA_AtomIJNS4_4SM904GMMA28MMA_64x256x16_F32BF16BF16_SSILNSO_5MajorE0ELSQ_0ELNSO_7ScaleInE1ELSR_1EEEEEENS4_6LayoutISC_NS5_IJNSA_ILi0EEESV_SV_EEEEENS5_IJNS4_10UnderscoreESY_SY_EEEEENS4_13SM90_TMA_LOADENS4_14ComposedLayoutINS4_7SwizzleILi3ELi4ELi3EEENS4_18smem_ptr_flag_bitsILi16EEENSU_INS5_IJNSA_ILi8EEESF_EEENS5_IJSF_SB_EEEEEEEvNS4_8identityES11_S1B_vS1C_EENS_8epilogue10collective6detail29Sm90TmaWarpSpecializedAdapterINS1F_15DefaultEpilogueISJ_SK_SK_NS1E_6thread17LinearCombinationISJ_Li1EffLNS1J_9ScaleType4KindE0ELNS_15FloatRoundStyleE2ESJ_EENS1_15EpilogueDefaultEEEEEvvEEEEvNT_6ParamsE --------------------------
	.section	.text._ZN7cutlass13device_kernelINS_4gemm6kernel13GemmUniversalIN4cute5tupleIJiiiiEEENS1_10collective13CollectiveMmaINS1_34MainloopSm90TmaGmmaWarpSpecializedILi5ENS5_IJNS4_1CILi1EEESB_SB_EEENS1_32KernelTmaWarpSpecializedPingpongEEENS5_IJNSA_ILi64EEENSA_ILi256EEENSA_ILi128EEEEEENS_10bfloat16_tENS5_IJlSB_lEEESJ_SK_NS4_8TiledMMAINS4_8MMA_AtomIJNS4_4SM904GMMA28MMA_64x256x16_F32BF16BF16_SSILNSO_5MajorE0ELSQ_0ELNSO_7ScaleInE1ELSR_1EEEEEENS4_6LayoutISC_NS5_IJNSA_ILi0EEESV_SV_EEEEENS5_IJNS4_10UnderscoreESY_SY_EEEEENS4_13SM90_TMA_LOADENS4_14ComposedLayoutINS4_7SwizzleILi3ELi4ELi3EEENS4_18smem_ptr_flag_bitsILi16EEENSU_INS5_IJNSA_ILi8EEESF_EEENS5_IJSF_SB_EEEEEEEvNS4_8identityES11_S1B_vS1C_EENS_8epilogue10collective6detail29Sm90TmaWarpSpecializedAdapterINS1F_15DefaultEpilogueISJ_SK_SK_NS1E_6thread17LinearCombinationISJ_Li1EffLNS1J_9ScaleType4KindE0ELNS_15FloatRoundStyleE2ESJ_EENS1_15EpilogueDefaultEEEEEvvEEEEvNT_6ParamsE,"ax",@progbits
	.align	128
.text._ZN7cutlass13device_kernelINS_4gemm6kernel13GemmUniversalIN4cute5tupleIJiiiiEEENS1_10collective13CollectiveMmaINS1_34MainloopSm90TmaGmmaWarpSpecializedILi5ENS5_IJNS4_1CILi1EEESB_SB_EEENS1_32KernelTmaWarpSpecializedPingpongEEENS5_IJNSA_ILi64EEENSA_ILi256EEENSA_ILi128EEEEEENS_10bfloat16_tENS5_IJlSB_lEEESJ_SK_NS4_8TiledMMAINS4_8MMA_AtomIJNS4_4SM904GMMA28MMA_64x256x16_F32BF16BF16_SSILNSO_5MajorE0ELSQ_0ELNSO_7ScaleInE1ELSR_1EEEEEENS4_6LayoutISC_NS5_IJNSA_ILi0EEESV_SV_EEEEENS5_IJNS4_10UnderscoreESY_SY_EEEEENS4_13SM90_TMA_LOADENS4_14ComposedLayoutINS4_7SwizzleILi3ELi4ELi3EEENS4_18smem_ptr_flag_bitsILi16EEENSU_INS5_IJNSA_ILi8EEESF_EEENS5_IJSF_SB_EEEEEEEvNS4_8identityES11_S1B_vS1C_EENS_8epilogue10collective6detail29Sm90TmaWarpSpecializedAdapterINS1F_15DefaultEpilogueISJ_SK_SK_NS1E_6thread17LinearCombinationISJ_Li1EffLNS1J_9ScaleType4KindE0ELNS_15FloatRoundStyleE2ESJ_EENS1_15EpilogueDefaultEEEEEvvEEEEvNT_6ParamsE:
        .type           _ZN7cutlass13device_kernelINS_4gemm6kernel13GemmUniversalIN4cute5tupleIJiiiiEEENS1_10collective13CollectiveMmaINS1_34MainloopSm90TmaGmmaWarpSpecializedILi5ENS5_IJNS4_1CILi1EEESB_SB_EEENS1_32KernelTmaWarpSpecializedPingpongEEENS5_IJNSA_ILi64EEENSA_ILi256EEENSA_ILi128EEEEEENS_10bfloat16_tENS5_IJlSB_lEEESJ_SK_NS4_8TiledMMAINS4_8MMA_AtomIJNS4_4SM904GMMA28MMA_64x256x16_F32BF16BF16_SSILNSO_5MajorE0ELSQ_0ELNSO_7ScaleInE1ELSR_1EEEEEENS4_6LayoutISC_NS5_IJNSA_ILi0EEESV_SV_EEEEENS5_IJNS4_10UnderscoreESY_SY_EEEEENS4_13SM90_TMA_LOADENS4_14ComposedLayoutINS4_7SwizzleILi3ELi4ELi3EEENS4_18smem_ptr_flag_bitsILi16EEENSU_INS5_IJNSA_ILi8EEESF_EEENS5_IJSF_SB_EEEEEEEvNS4_8identityES11_S1B_vS1C_EENS_8epilogue10collective6detail29Sm90TmaWarpSpecializedAdapterINS1F_15DefaultEpilogueISJ_SK_SK_NS1E_6thread17LinearCombinationISJ_Li1EffLNS1J_9ScaleType4KindE0ELNS_15FloatRoundStyleE2ESJ_EENS1_15EpilogueDefaultEEEEEvvEEEEvNT_6ParamsE,@function
        .size           _ZN7cutlass13device_kernelINS_4gemm6kernel13GemmUniversalIN4cute5tupleIJiiiiEEENS1_10collective13CollectiveMmaINS1_34MainloopSm90TmaGmmaWarpSpecializedILi5ENS5_IJNS4_1CILi1EEESB_SB_EEENS1_32KernelTmaWarpSpecializedPingpongEEENS5_IJNSA_ILi64EEENSA_ILi256EEENSA_ILi128EEEEEENS_10bfloat16_tENS5_IJlSB_lEEESJ_SK_NS4_8TiledMMAINS4_8MMA_AtomIJNS4_4SM904GMMA28MMA_64x256x16_F32BF16BF16_SSILNSO_5MajorE0ELSQ_0ELNSO_7ScaleInE1ELSR_1EEEEEENS4_6LayoutISC_NS5_IJNSA_ILi0EEESV_SV_EEEEENS5_IJNS4_10UnderscoreESY_SY_EEEEENS4_13SM90_TMA_LOADENS4_14ComposedLayoutINS4_7SwizzleILi3ELi4ELi3EEENS4_18smem_ptr_flag_bitsILi16EEENSU_INS5_IJNSA_ILi8EEESF_EEENS5_IJSF_SB_EEEEEEEvNS4_8identityES11_S1B_vS1C_EENS_8epilogue10collective6detail29Sm90TmaWarpSpecializedAdapterINS1F_15DefaultEpilogueISJ_SK_SK_NS1E_6thread17LinearCombinationISJ_Li1EffLNS1J_9ScaleType4KindE0ELNS_15FloatRoundStyleE2ESJ_EENS1_15EpilogueDefaultEEEEEvvEEEEvNT_6ParamsE,(.L_x_327 - _ZN7cutlass13device_kernelINS_4gemm6kernel13GemmUniversalIN4cute5tupleIJiiiiEEENS1_10collective13CollectiveMmaINS1_34MainloopSm90TmaGmmaWarpSpecializedILi5ENS5_IJNS4_1CILi1EEESB_SB_EEENS1_32KernelTmaWarpSpecializedPingpongEEENS5_IJNSA_ILi64EEENSA_ILi256EEENSA_ILi128EEEEEENS_10bfloat16_tENS5_IJlSB_lEEESJ_SK_NS4_8TiledMMAINS4_8MMA_AtomIJNS4_4SM904GMMA28MMA_64x256x16_F32BF16BF16_SSILNSO_5MajorE0ELSQ_0ELNSO_7ScaleInE1ELSR_1EEEEEENS4_6LayoutISC_NS5_IJNSA_ILi0EEESV_SV_EEEEENS5_IJNS4_10UnderscoreESY_SY_EEEEENS4_13SM90_TMA_LOADENS4_14ComposedLayoutINS4_7SwizzleILi3ELi4ELi3EEENS4_18smem_ptr_flag_bitsILi16EEENSU_INS5_IJNSA_ILi8EEESF_EEENS5_IJSF_SB_EEEEEEEvNS4_8identityES11_S1B_vS1C_EENS_8epilogue10collective6detail29Sm90TmaWarpSpecializedAdapterINS1F_15DefaultEpilogueISJ_SK_SK_NS1E_6thread17LinearCombinationISJ_Li1EffLNS1J_9ScaleType4KindE0ELNS_15FloatRoundStyleE2ESJ_EENS1_15EpilogueDefaultEEEEEvvEEEEvNT_6ParamsE)
        .other          _ZN7cutlass13device_kernelINS_4gemm6kernel13GemmUniversalIN4cute5tupleIJiiiiEEENS1_10collective13CollectiveMmaINS1_34MainloopSm90TmaGmmaWarpSpecializedILi5ENS5_IJNS4_1CILi1EEESB_SB_EEENS1_32KernelTmaWarpSpecializedPingpongEEENS5_IJNSA_ILi64EEENSA_ILi256EEENSA_ILi128EEEEEENS_10bfloat16_tENS5_IJlSB_lEEESJ_SK_NS4_8TiledMMAINS4_8MMA_AtomIJNS4_4SM904GMMA28MMA_64x256x16_F32BF16BF16_SSILNSO_5MajorE0ELSQ_0ELNSO_7ScaleInE1ELSR_1EEEEEENS4_6LayoutISC_NS5_IJNSA_ILi0EEESV_SV_EEEEENS5_IJNS4_10UnderscoreESY_SY_EEEEENS4_13SM90_TMA_LOADENS4_14ComposedLayoutINS4_7SwizzleILi3ELi4ELi3EEENS4_18smem_ptr_flag_bitsILi16EEENSU_INS5_IJNSA_ILi8EEESF_EEENS5_IJSF_SB_EEEEEEEvNS4_8identityES11_S1B_vS1C_EENS_8epilogue10collective6detail29Sm90TmaWarpSpecializedAdapterINS1F_15DefaultEpilogueISJ_SK_SK_NS1E_6thread17LinearCombinationISJ_Li1EffLNS1J_9ScaleType4KindE0ELNS_15FloatRoundStyleE2ESJ_EENS1_15EpilogueDefaultEEEEEvvEEEEvNT_6ParamsE,@"STO_CUDA_ENTRY STV_DEFAULT"
_ZN7cutlass13device_kernelINS_4gemm6kernel13GemmUniversalIN4cute5tupleIJiiiiEEENS1_10collective13CollectiveMmaINS1_34MainloopSm90TmaGmmaWarpSpecializedILi5ENS5_IJNS4_1CILi1EEESB_SB_EEENS1_32KernelTmaWarpSpecializedPingpongEEENS5_IJNSA_ILi64EEENSA_ILi256EEENSA_ILi128EEEEEENS_10bfloat16_tENS5_IJlSB_lEEESJ_SK_NS4_8TiledMMAINS4_8MMA_AtomIJNS4_4SM904GMMA28MMA_64x256x16_F32BF16BF16_SSILNSO_5MajorE0ELSQ_0ELNSO_7ScaleInE1ELSR_1EEEEEENS4_6LayoutISC_NS5_IJNSA_ILi0EEESV_SV_EEEEENS5_IJNS4_10UnderscoreESY_SY_EEEEENS4_13SM90_TMA_LOADENS4_14ComposedLayoutINS4_7SwizzleILi3ELi4ELi3EEENS4_18smem_ptr_flag_bitsILi16EEENSU_INS5_IJNSA_ILi8EEESF_EEENS5_IJSF_SB_EEEEEEEvNS4_8identityES11_S1B_vS1C_EENS_8epilogue10collective6detail29Sm90TmaWarpSpecializedAdapterINS1F_15DefaultEpilogueISJ_SK_SK_NS1E_6thread17LinearCombinationISJ_Li1EffLNS1J_9ScaleType4KindE0ELNS_15FloatRoundStyleE2ESJ_EENS1_15EpilogueDefaultEEEEEvvEEEEvNT_6ParamsE:
[----:B------:R-:W0:Y:S02]  /*0000*/  LDC R1, c[0x0][0x28] ;  /* 0x00000a00ff017b82 */ /* 0x000e240000000800 */
[----:B0-----:R-:W-:Y:S01]  /*0010*/  VIADD R1, R1, 0xfffffff8 ;  /* 0xfffffff801017836 */ /* 0x001fe20000000000 */
[----:B------:R-:W0:Y:S01]  /*0020*/  S2R R4, SR_TID.X ;  /* 0x0000000000047919 */ /* 0x000e220000002100 */
[----:B------:R-:W-:Y:S01]  /*0030*/  ELECT P0, URZ, PT ;  /* 0x00000000003f782f */ /* 0x000fe20003800000 */
[----:B------:R-:W-:Y:S01]  /*0040*/  BSSY B0, `(.L_x_0) ;  /* 0x000000f000007945 */ /* 0x000fe20003800000 */
[--C-:B0-----:R-:W-:Y:S02]  /*0050*/  SHF.R.U32.HI R0, RZ, 0x5, R4.reuse ;  /* 0x00000005ff007819 */ /* 0x101fe40000011604 */
[----:B------:R-:W-:-:S03]  /*0060*/  SHF.R.U32.HI R5, RZ, 0x7, R4 ;  /* 0x00000007ff057819 */ /* 0x000fc60000011604 */
[----:B------:R-:W0:Y:S04]  /*0070*/  SHFL.IDX PT, R2, R0, RZ, 0x1f ;  /* 0x00001fff00027589 */ /* 0x000e2800000e0000 */
[----:B------:R1:W2:Y:S01]  /*0080*/  SHFL.IDX PT, R8, R5, RZ, 0x1f ;  /* 0x00001fff05087589 */ /* 0x0002a200000e0000 */
[----:B0-----:R-:W-:-:S13]  /*0090*/  ISETP.NE.OR P0, PT, R2, RZ, !P0 ;  /* 0x000000ff0200720c */ /* 0x001fda0004705670 */
[----:B-12---:R-:W-:Y:S05]  /*00a0*/  @P0 BRA `(.L_x_1) ;  /* 0x0000000000200947 */ /* 0x006fea0003800000 */
[----:B------:R-:W-:Y:S02]  /*00b0*/  ULDC.64 UR4, c[0x0][0x198] ;  /* 0x0000660000047ab9 */ /* 0x000fe40000000a00 */
[----:B------:R-:W-:Y:S02]  /*00c0*/  UIADD3 UR6, UP0, UR4, 0xf0, URZ ;  /* 0x000000f004067890 */ /* 0x000fe4000ff1e03f */
[----:B------:R-:W-:Y:S02]  /*00d0*/  UIADD3 UR4, UP1, UR4, 0x1f0, URZ ;  /* 0x000001f004047890 */ /* 0x000fe4000ff3e03f */
[----:B------:R-:W-:Y:S02]  /*00e0*/  UIADD3.X UR7, URZ, UR5, URZ, UP0, !UPT ;  /* 0x000000053f077290 */ /* 0x000fe400087fe43f */
[----:B------:R-:W-:-:S07]  /*00f0*/  UIADD3.X UR5, URZ, UR5, URZ, UP1, !UPT ;  /* 0x000000053f057290 */ /* 0x000fce0008ffe43f */
[----:B------:R0:W-:Y:S02]  /*0100*/  UTMACCTL.PF [UR6] ;  /* 0x00000000060079b9 */ /* 0x0001e40008040000 */
[----:B------:R0:W-:Y:S02]  /*0110*/  UTMACCTL.PF [UR4] ;  /* 0x00000000040079b9 */ /* 0x0001e40008040000 */
[----:B0-----:R-:W-:Y:S01]  /*0120*/  NOP ;  /* 0x0000000000007918 */ /* 0x001fe20000000000 */
.L_x_1:
[----:B------:R-:W-:Y:S05]  /*0130*/  BSYNC B0 ;  /* 0x0000000000007941 */ /* 0x000fea0003800000 */
.L_x_0:
[----:B------:R-:W0:Y:S02]  /*0140*/  SHFL.IDX PT, R3, R0, RZ, 0x1f ;  /* 0x00001fff00037589 */ /* 0x000e2400000e0000 */
[----:B0-----:R-:W-:-:S13]  /*0150*/  ISETP.NE.AND P0, PT, R3, RZ, PT ;  /* 0x000000ff0300720c */ /* 0x001fda0003f05270 */
[----:B------:R-:W-:Y:S05]  /*0160*/  @P0 BRA `(.L_x_2) ;  /* 0x0000000000600947 */ /* 0x000fea0003800000 */
[----:B------:R-:W0:Y:S01]  /*0170*/  S2UR UR8, SR_CgaCtaId ;  /* 0x00000000000879c3 */ /* 0x000e220000008800 */
[----:B------:R-:W-:Y:S01]  /*0180*/  UMOV UR4, 0x400 ;  /* 0x0000040000047882 */ /* 0x000fe20000000000 */
[----:B------:R-:W-:Y:S01]  /*0190*/  UMOV UR5, 0x1 ;  /* 0x0000000100057882 */ /* 0x000fe20000000000 */
[----:B------:R-:W-:Y:S01]  /*01a0*/  UMOV UR6, 0x80 ;  /* 0x0000008000067882 */ /* 0x000fe20000000000 */
[----:B------:R-:W-:Y:S01]  /*01b0*/  ELECT P0, URZ, PT ;  /* 0x00000000003f782f */ /* 0x000fe20003800000 */
[----:B------:R-:W-:-:S04]  /*01c0*/  UIADD3 UR6, -UR6, 0x100000, URZ ;  /* 0x0010000006067890 */ /* 0x000fc8000fffe13f */
[----:B------:R-:W-:Y:S02]  /*01d0*/  USHF.L.U32 UR7, UR6, 0xb, URZ ;  /* 0x0000000b06077899 */ /* 0x000fe4000800063f */
[----:B------:R-:W-:Y:S02]  /*01e0*/  USHF.L.U32 UR6, UR6, 0x1, URZ ;  /* 0x0000000106067899 */ /* 0x000fe4000800063f */
[----:B0-----:R-:W-:Y:S02]  /*01f0*/  ULEA UR8, UR8, UR4, 0x18 ;  /* 0x0000000408087291 */ /* 0x001fe4000f8ec03f */
[----:B------:R-:W-:-:S04]  /*0200*/  UIADD3 UR4, -UR5, 0x100000, URZ ;  /* 0x0010000005047890 */ /* 0x000fc8000fffe13f */
[----:B------:R-:W-:Y:S02]  /*0210*/  USHF.L.U32 UR5, UR4, 0xb, URZ ;  /* 0x0000000b04057899 */ /* 0x000fe4000800063f */
[----:B------:R-:W-:Y:S01]  /*0220*/  USHF.L.U32 UR4, UR4, 0x1, URZ ;  /* 0x0000000104047899 */ /* 0x000fe2000800063f */
[----:B------:R-:W0:Y:S11]  /*0230*/  FENCE.VIEW.ASYNC.S ;  /* 0x00000000000073c6 */ /* 0x000e360000000000 */
[----:B0-----:R0:W1:Y:S01]  /*0240*/  SYNCS.EXCH.64 URZ, [UR8], UR4 ;  /* 0x00000004083f75b2 */ /* 0x0010620008000100 */
[----:B------:R0:W2:Y:S01]  /*0250*/  SYNCS.EXCH.64 URZ, [UR8+0x28], UR6 ;  /* 0x00002806083f75b2 */ /* 0x0000a20008000100 */
[----:B------:R0:W3:Y:S01]  /*0260*/  SYNCS.EXCH.64 URZ, [UR8+0x8], UR4 ;  /* 0x00000804083f75b2 */ /* 0x0000e20008000100 */
[----:B------:R0:W4:Y:S01]  /*0270*/  SYNCS.EXCH.64 URZ, [UR8+0x30], UR6 ;  /* 0x00003006083f75b2 */ /* 0x0001220008000100 */
[----:B------:R0:W0:Y:S01]  /*0280*/  SYNCS.EXCH.64 URZ, [UR8+0x10], UR4 ;  /* 0x00001004083f75b2 */ /* 0x0000220008000100 */
[----:B------:R0:W0:Y:S01]  /*0290*/  SYNCS.EXCH.64 URZ, [UR8+0x38], UR6 ;  /* 0x00003806083f75b2 */ /* 0x0000220008000100 */
[----:B------:R0:W0:Y:S01]  /*02a0*/  SYNCS.EXCH.64 URZ, [UR8+0x18], UR4 ;  /* 0x00001804083f75b2 */ /* 0x0000220008000100 */
[----:B------:R0:W0:Y:S01]  /*02b0*/  SYNCS.EXCH.64 URZ, [UR8+0x40], UR6 ;  /* 0x00004006083f75b2 */ /* 0x0000220008000100 */
[----:B------:R0:W0:Y:S01]  /*02c0*/  SYNCS.EXCH.64 URZ, [UR8+0x20], UR4 ;  /* 0x00002004083f75b2 */ /* 0x0000220008000100 */
[----:B------:R0:W0:Y:S01]  /*02d0*/  SYNCS.EXCH.64 URZ, [UR8+0x48], UR6 ;  /* 0x00004806083f75b2 */ /* 0x0000220008000100 */
[----:B------:R-:W-:Y:S01]  /*02e0*/  NOP ;  /* 0x0000000000007918 */ /* 0x000fe20000000000 */
.L_x_2:
[----:B------:R-:W5:Y:S01]  /*02f0*/  SHFL.IDX PT, R6, R0, RZ, 0x1f ;  /* 0x00001fff00067589 */ /* 0x000f6200000e0000 */
[----:B------:R-:W-:Y:S01]  /*0300*/  ELECT P0, URZ, PT ;  /* 0x00000000003f782f */ /* 0x000fe20003800000 */
[----:B------:R-:W-:Y:S01]  /*0310*/  NOP ;  /* 0x0000000000007918 */ /* 0x000fe20000000000 */
[----:B------:R-:W-:Y:S01]  /*0320*/  ELECT P1, URZ, PT ;  /* 0x00000000003f782f */ /* 0x000fe20003820000 */
[----:B------:R-:W1:Y:S01]  /*0330*/  SHFL.IDX PT, R3, R0, RZ, 0x1f ;  /* 0x00001fff00037589 */ /* 0x000e6200000e0000 */
[----:B0-----:R-:W-:Y:S01]  /*0340*/  UMOV UR4, 0x20 ;  /* 0x0000002000047882 */ /* 0x001fe20000000000 */
[----:B------:R-:W-:Y:S01]  /*0350*/  UMOV UR11, 0x80 ;  /* 0x00000080000b7882 */ /* 0x000fe20000000000 */
[----:B------:R-:W-:Y:S01]  /*0360*/  NOP ;  /* 0x0000000000007918 */ /* 0x000fe20000000000 */
[C---:B------:R-:W-:Y:S01]  /*0370*/  VIADD R33, R8.reuse, 0xffffffff ;  /* 0xffffffff08217836 */ /* 0x040fe20000000000 */
[----:B------:R-:W0:Y:S01]  /*0380*/  SHFL.IDX PT, R5, R5, RZ, 0x1f ;  /* 0x00001fff05057589 */ /* 0x000e2200000e0000 */
[----:B------:R-:W-:Y:S01]  /*0390*/  ULDC.64 UR36, c[0x0][0x208] ;  /* 0x0000820000247ab9 */ /* 0x000fe20000000a00 */
[----:B------:R-:W-:-:S02]  /*03a0*/  ISETP.NE.AND P2, PT, R8, RZ, PT ;  /* 0x000000ff0800720c */ /* 0x000fc40003f45270 */
[----:B------:R-:W-:Y:S02]  /*03b0*/  ISETP.GE.U32.AND P3, PT, R33, 0x2, PT ;  /* 0x000000022100780c */ /* 0x000fe40003f66070 */
[----:B-----5:R-:W-:Y:S02]  /*03c0*/  ISETP.NE.OR P0, PT, R6, RZ, !P0 ;  /* 0x000000ff0600720c */ /* 0x020fe40004705670 */
[----:B-1----:R-:W-:Y:S02]  /*03d0*/  ISETP.NE.OR P1, PT, R3, RZ, !P1 ;  /* 0x000000ff0300720c */ /* 0x002fe40004f25670 */
[----:B------:R-:W-:-:S04]  /*03e0*/  SHF.R.S32.HI R3, RZ, 0x1f, R2 ;  /* 0x0000001fff037819 */ /* 0x000fc80000011402 */
[----:B------:R-:W-:-:S05]  /*03f0*/  LEA.HI R3, R3, R2, RZ, 0x2 ;  /* 0x0000000203037211 */ /* 0x000fca00078f10ff */
[----:B------:R-:W-:Y:S01]  /*0400*/  VOTEU.ALL UP0, P0 ;  /* 0x00000000003f7886 */ /* 0x000fe20000000000 */
[----:B------:R-:W-:Y:S01]  /*0410*/  LOP3.LUT R3, R3, 0xfffffffc, RZ, 0xc0, !PT ;  /* 0xfffffffc03037812 */ /* 0x000fe200078ec0ff */
[----:B------:R-:W-:-:S03]  /*0420*/  VOTEU.ALL UP1, P1 ;  /* 0x00000000003f7886 */ /* 0x000fc60000820000 */
[----:B------:R-:W1:Y:S01]  /*0430*/  @!UP0 S2UR UR7, SR_CgaCtaId ;  /* 0x00000000000789c3 */ /* 0x000e620000008800 */
[----:B------:R-:W-:Y:S01]  /*0440*/  @!UP0 UMOV UR6, 0x400 ;  /* 0x0000040000068882 */ /* 0x000fe20000000000 */
[----:B------:R-:W-:-:S04]  /*0450*/  @!UP0 UIADD3 UR4, -UR4, 0x100000, URZ ;  /* 0x0010000004048890 */ /* 0x000fc8000fffe13f */
[----:B------:R-:W-:Y:S02]  /*0460*/  @!UP0 USHF.L.U32 UR5, UR4, 0xb, URZ ;  /* 0x0000000b04058899 */ /* 0x000fe4000800063f */
[----:B------:R-:W-:Y:S01]  /*0470*/  @!UP0 USHF.L.U32 UR4, UR4, 0x1, URZ ;  /* 0x0000000104048899 */ /* 0x000fe2000800063f */
[----:B------:R-:W-:Y:S01]  /*0480*/  IMAD.IADD R0, R2, 0x1, -R3 ;  /* 0x0000000102007824 */ /* 0x000fe200078e0a03 */
[----:B------:R-:W-:Y:S01]  /*0490*/  @!UP1 UMOV UR9, 0x400 ;  /* 0x0000040000099882 */ /* 0x000fe20000000000 */
[----:B------:R-:W-:Y:S01]  /*04a0*/  VOTEU.ALL UP2, P1 ;  /* 0x00000000003f7886 */ /* 0x000fe20000840000 */
[----:B------:R-:W-:Y:S01]  /*04b0*/  VOTEU.ALL UP3, P1 ;  /* 0x00000000003f7886 */ /* 0x000fe20000860000 */
[----:B------:R-:W-:Y:S01]  /*04c0*/  VOTEU.ALL UP4, P1 ;  /* 0x00000000003f7886 */ /* 0x000fe20000880000 */
[----:B------:R-:W5:Y:S01]  /*04d0*/  @!UP1 S2UR UR10, SR_CgaCtaId ;  /* 0x00000000000a99c3 */ /* 0x000f620000008800 */
[----:B------:R-:W-:Y:S01]  /*04e0*/  VOTEU.ALL UP5, P1 ;  /* 0x00000000003f7886 */ /* 0x000fe200008a0000 */
[----:B------:R-:W-:-:S04]  /*04f0*/  SHF.R.S32.HI R3, RZ, 0x1f, R4 ;  /* 0x0000001fff037819 */ /* 0x000fc80000011404 */
[----:B------:R-:W-:-:S04]  /*0500*/  LEA.HI R3, R3, R4, RZ, 0x7 ;  /* 0x0000000403037211 */ /* 0x000fc800078f38ff */
[----:B------:R-:W-:-:S05]  /*0510*/  LOP3.LUT R3, R3, 0xffffff80, RZ, 0xc0, !PT ;  /* 0xffffff8003037812 */ /* 0x000fca00078ec0ff */
[----:B------:R-:W-:Y:S01]  /*0520*/  IMAD.IADD R3, R4, 0x1, -R3 ;  /* 0x0000000104037824 */ /* 0x000fe200078e0a03 */
[----:B-1----:R-:W-:Y:S02]  /*0530*/  @!UP0 ULEA UR8, UR7, UR6, 0x18 ;  /* 0x0000000607088291 */ /* 0x002fe4000f8ec03f */
[----:B------:R-:W-:-:S04]  /*0540*/  @!UP1 UIADD3 UR6, -UR11, 0x100000, URZ ;  /* 0x001000000b069890 */ /* 0x000fc8000fffe13f */
[----:B------:R-:W-:Y:S02]  /*0550*/  @!UP1 USHF.L.U32 UR7, UR6, 0xb, URZ ;  /* 0x0000000b06079899 */ /* 0x000fe4000800063f */
[----:B------:R-:W-:Y:S01]  /*0560*/  @!UP1 USHF.L.U32 UR6, UR6, 0x1, URZ ;  /* 0x0000000106069899 */ /* 0x000fe2000800063f */
[----:B------:R-:W-:Y:S01]  /*0570*/  VOTEU.ALL UP0, P0 ;  /* 0x00000000003f7886 */ /* 0x000fe20000000000 */
[----:B-----5:R-:W-:Y:S01]  /*0580*/  @!UP1 ULEA UR9, UR10, UR9, 0x18 ;  /* 0x000000090a099291 */ /* 0x020fe2000f8ec03f */
[----:B------:R-:W-:Y:S02]  /*0590*/  VOTEU.ALL UP1, P0 ;  /* 0x00000000003f7886 */ /* 0x000fe40000020000 */
[----:B------:R-:W-:Y:S01]  /*05a0*/  ULDC.64 UR10, c[0x0][0x598] ;  /* 0x00016600000a7ab9 */ /* 0x000fe20000000a00 */
[----:B------:R-:W-:Y:S01]  /*05b0*/  ISETP.NE.AND P0, PT, R0, 0x3, PT ;  /* 0x000000030000780c */ /* 0x000fe20003f05270 */
[----:B------:R-:W1:Y:S02]  /*05c0*/  FENCE.VIEW.ASYNC.S ;  /* 0x00000000000073c6 */ /* 0x000e640000000000 */
[----:B-1----:R1:W2:Y:S01]  /*05d0*/  @!UP0 SYNCS.EXCH.64 URZ, [UR8+0x80], UR4 ;  /* 0x00008004083f85b2 */ /* 0x0022a20008000100 */
[----:B------:R-:W-:-:S02]  /*05e0*/  ISETP.NE.U32.AND P1, PT, RZ, UR10, PT ;  /* 0x0000000aff007c0c */ /* 0x000fc4000bf25070 */
[----:B------:R-:W-:Y:S02]  /*05f0*/  ISETP.EQ.OR P0, PT, R0, RZ, !P0 ;  /* 0x000000ff0000720c */ /* 0x000fe40004702670 */
[----:B------:R-:W-:Y:S02]  /*0600*/  ISETP.NE.AND.EX P1, PT, RZ, UR11, PT, P1 ;  /* 0x0000000bff007c0c */ /* 0x000fe4000bf25310 */
[----:B------:R-:W-:-:S04]  /*0610*/  ISETP.EQ.AND P0, PT, R8, RZ, P0 ;  /* 0x000000ff0800720c */ /* 0x000fc80000702270 */
[----:B------:R-:W-:-:S04]  /*0620*/  SEL R16, RZ, 0x1, !P0 ;  /* 0x00000001ff107807 */ /* 0x000fc80004000000 */
[----:B------:R-:W-:Y:S01]  /*0630*/  SEL R16, R16, 0x2, P3 ;  /* 0x0000000210107807 */ /* 0x000fe20001800000 */
[----:B------:R1:W2:Y:S01]  /*0640*/  @!UP1 SYNCS.EXCH.64 URZ, [UR8+0x88], UR4 ;  /* 0x00008804083f95b2 */ /* 0x0002a20008000100 */
[----:B------:R-:W-:Y:S01]  /*0650*/  NOP ;  /* 0x0000000000007918 */ /* 0x000fe20000000000 */
[----:B------:R1:W2:Y:S01]  /*0660*/  @!UP2 SYNCS.EXCH.64 URZ, [UR9+0x60], UR6 ;  /* 0x00006006093fa5b2 */ /* 0x0002a20008000100 */
[----:B------:R1:W2:Y:S01]  /*0670*/  @!UP3 SYNCS.EXCH.64 URZ, [UR9+0x68], UR6 ;  /* 0x00006806093fb5b2 */ /* 0x0002a20008000100 */
[----:B------:R1:W2:Y:S01]  /*0680*/  @!UP4 SYNCS.EXCH.64 URZ, [UR9+0x70], UR6 ;  /* 0x00007006093fc5b2 */ /* 0x0002a20008000100 */
[----:B------:R1:W2:Y:S01]  /*0690*/  @!UP5 SYNCS.EXCH.64 URZ, [UR9+0x78], UR6 ;  /* 0x00007806093fd5b2 */ /* 0x0002a20008000100 */
[----:B------:R-:W-:Y:S01]  /*06a0*/  NOP ;  /* 0x0000000000007918 */ /* 0x000fe20000000000 */
[----:B--234-:R-:W-:Y:S06]  /*06b0*/  BAR.SYNC.DEFER_BLOCKING 0x0 ;  /* 0x0000000000007b1d */ /* 0x01cfec0000010000 */
[----:B01----:R-:W-:Y:S05]  /*06c0*/  @!P1 BRA `(.L_x_3) ;  /* 0x00000000001c9947 */ /* 0x003fea0003800000 */
[----:B------:R-:W0:Y:S02]  /*06d0*/  LDC.64 R6, c[0x0][0x598] ;  /* 0x00016600ff067b82 */ /* 0x000e240000000a00 */
[----:B0-----:R-:W2:Y:S02]  /*06e0*/  LDG.E.64 R6, desc[UR36][R6.64] ;  /* 0x0000002406067981 */ /* 0x001ea4000c1e1b00 */
[----:B--2---:R-:W-:-:S04]  /*06f0*/  ISETP.NE.U32.AND P0, PT, R6, RZ, PT ;  /* 0x000000ff0600720c */ /* 0x004fc80003f05070 */
[----:B------:R-:W-:-:S13]  /*0700*/  ISETP.NE.AND.EX P0, PT, R7, RZ, PT, P0 ;  /* 0x000000ff0700720c */ /* 0x000fda0003f05300 */
[----:B------:R-:W-:Y:S05]  /*0710*/  @!P0 BRA `(.L_x_3) ;  /* 0x0000000000088947 */ /* 0x000fea0003800000 */
[----:B------:R1:W5:Y:S01]  /*0720*/  LD.E R153, desc[UR36][R6.64] ;  /* 0x0000002406997980 */ /* 0x000362000c101900 */
[----:B------:R-:W-:Y:S05]  /*0730*/  BRA `(.L_x_4) ;  /* 0x0000000000247947 */ /* 0x000fea0003800000 */
.L_x_3:
[----:B------:R-:W-:Y:S02]  /*0740*/  ULDC.64 UR4, c[0x0][0x588] ;  /* 0x0001620000047ab9 */ /* 0x000fe40000000a00 */
[----:B------:R-:W-:-:S04]  /*0750*/  ISETP.NE.U32.AND P0, PT, RZ, UR4, PT ;  /* 0x00000004ff007c0c */ /* 0x000fc8000bf05070 */
[----:B------:R-:W-:-:S13]  /*0760*/  ISETP.NE.AND.EX P0, PT, RZ, UR5, PT, P0 ;  /* 0x00000005ff007c0c */ /* 0x000fda000bf05300 */
[----:B------:R-:W-:Y:S05]  /*0770*/  @!P0 BRA `(.L_x_5) ;  /* 0x00000000000c8947 */ /* 0x000fea0003800000 */
[----:B------:R-:W0:Y:S02]  /*0780*/  LDC.64 R6, c[0x0][0x588] ;  /* 0x00016200ff067b82 */ /* 0x000e240000000a00 */
[----:B0-----:R0:W5:Y:S01]  /*0790*/  LDG.E R153, desc[UR36][R6.64] ;  /* 0x0000002406997981 */ /* 0x001162000c1e1900 */
[----:B------:R-:W-:Y:S05]  /*07a0*/  BRA `(.L_x_4) ;  /* 0x0000000000087947 */ /* 0x000fea0003800000 */
.L_x_5:
[----:B------:R-:W-:Y:S02]  /*07b0*/  ULDC UR4, c[0x0][0x580] ;  /* 0x0001600000047ab9 */ /* 0x000fe40000000800 */
[----:B------:R-:W-:-:S07]  /*07c0*/  IMAD.U32 R153, RZ, RZ, UR4 ;  /* 0x00000004ff997e24 */ /* 0x000fce000f8e00ff */
.L_x_4:
[----:B------:R-:W-:Y:S02]  /*07d0*/  ULDC.64 UR4, c[0x0][0x5a0] ;  /* 0x0001680000047ab9 */ /* 0x000fe40000000a00 */
[----:B------:R-:W-:-:S04]  /*07e0*/  ISETP.NE.U32.AND P0, PT, RZ, UR4, PT ;  /* 0x00000004ff007c0c */ /* 0x000fc8000bf05070 */
[----:B------:R-:W-:-:S13]  /*07f0*/  ISETP.NE.AND.EX P0, PT, RZ, UR5, PT, P0 ;  /* 0x00000005ff007c0c */ /* 0x000fda000bf05300 */
[----:B------:R-:W-:Y:S05]  /*0800*/  @!P0 BRA `(.L_x_6) ;  /* 0x00000000001c8947 */ /* 0x000fea0003800000 */
[----:B01----:R-:W0:Y:S02]  /*0810*/  LDC.64 R6, c[0x0][0x5a0] ;  /* 0x00016800ff067b82 */ /* 0x003e240000000a00 */
[----:B0-----:R-:W2:Y:S02]  /*0820*/  LDG.E.64 R6, desc[UR36][R6.64] ;  /* 0x0000002406067981 */ /* 0x001ea4000c1e1b00 */
[----:B--2---:R-:W-:-:S04]  /*0830*/  ISETP.NE.U32.AND P0, PT, R6, RZ, PT ;  /* 0x000000ff0600720c */ /* 0x004fc80003f05070 */
[----:B------:R-:W-:-:S13]  /*0840*/  ISETP.NE.AND.EX P0, PT, R7, RZ, PT, P0 ;  /* 0x000000ff0700720c */ /* 0x000fda0003f05300 */
[----:B------:R-:W-:Y:S05]  /*0850*/  @!P0 BRA `(.L_x_6) ;  /* 0x0000000000088947 */ /* 0x000fea0003800000 */
[----:B------:R3:W5:Y:S01]  /*0860*/  LD.E R152, desc[UR36][R6.64] ;  /* 0x0000002406987980 */ /* 0x000762000c101900 */
[----:B------:R-:W-:Y:S05]  /*0870*/  BRA `(.L_x_7) ;  /* 0x0000000000247947 */ /* 0x000fea0003800000 */
.L_x_6:
[----:B------:R-:W-:Y:S02]  /*0880*/  ULDC.64 UR4, c[0x0][0x590] ;  /* 0x0001640000047ab9 */ /* 0x000fe40000000a00 */
[----:B------:R-:W-:-:S04]  /*0890*/  ISETP.NE.U32.AND P0, PT, RZ, UR4, PT ;  /* 0x00000004ff007c0c */ /* 0x000fc8000bf05070 */
[----:B------:R-:W-:-:S13]  /*08a0*/  ISETP.NE.AND.EX P0, PT, RZ, UR5, PT, P0 ;  /* 0x00000005ff007c0c */ /* 0x000fda000bf05300 */
[----:B------:R-:W-:Y:S05]  /*08b0*/  @!P0 BRA `(.L_x_8) ;  /* 0x00000000000c8947 */ /* 0x000fea0003800000 */
[----:B01----:R-:W0:Y:S02]  /*08c0*/  LDC.64 R6, c[0x0][0x590] ;  /* 0x00016400ff067b82 */ /* 0x003e240000000a00 */
[----:B0-----:R2:W5:Y:S01]  /*08d0*/  LDG.E R152, desc[UR36][R6.64] ;  /* 0x0000002406987981 */ /* 0x001562000c1e1900 */
[----:B------:R-:W-:Y:S05]  /*08e0*/  BRA `(.L_x_7) ;  /* 0x0000000000087947 */ /* 0x000fea0003800000 */
.L_x_8:
[----:B------:R-:W-:Y:S02]  /*08f0*/  ULDC UR4, c[0x0][0x584] ;  /* 0x0001610000047ab9 */ /* 0x000fe40000000800 */
[----:B------:R-:W-:-:S07]  /*0900*/  IMAD.U32 R152, RZ, RZ, UR4 ;  /* 0x00000004ff987e24 */ /* 0x000fce000f8e00ff */
.L_x_7:
[----:B------:R-:W4:Y:S01]  /*0910*/  LDC R2, c[0x0][0x65c] ;  /* 0x00019700ff027b82 */ /* 0x000f220000000800 */
[----:B------:R-:W4:Y:S01]  /*0920*/  S2R R14, SR_CTAID.Y ;  /* 0x00000000000e7919 */ /* 0x000f220000002600 */
[----:B------:R-:W-:Y:S01]  /*0930*/  ULDC UR6, c[0x0][0x28c] ;  /* 0x0000a30000067ab9 */ /* 0x000fe20000000800 */
[----:B------:R-:W-:Y:S01]  /*0940*/  ISETP.NE.AND P0, PT, R8, 0x2, PT ;  /* 0x000000020800780c */ /* 0x000fe20003f05270 */
[----:B------:R-:W-:Y:S01]  /*0950*/  UIADD3 UR6, UR6, 0x7f, URZ ;  /* 0x0000007f06067890 */ /* 0x000fe2000fffe03f */
[----:B0123--:R-:W0:Y:S01]  /*0960*/  S2R R6, SR_CTAID.X ;  /* 0x0000000000067919 */ /* 0x00fe220000002500 */
[----:B------:R-:W-:Y:S01]  /*0970*/  IMAD.MOV.U32 R7, RZ, RZ, RZ ;  /* 0x000000ffff077224 */ /* 0x000fe200078e00ff */
[----:B------:R-:W-:Y:S01]  /*0980*/  UMOV UR38, URZ ;  /* 0x0000003f00267c82 */ /* 0x000fe20008000000 */
[----:B------:R-:W-:Y:S01]  /*0990*/  USHF.R.S32.HI UR7, URZ, 0x1f, UR6 ;  /* 0x0000001f3f077899 */ /* 0x000fe20008011406 */
[----:B------:R-:W-:Y:S01]  /*09a0*/  UMOV UR39, URZ ;  /* 0x0000003f00277c82 */ /* 0x000fe20008000000 */
[----:B------:R-:W-:-:S02]  /*09b0*/  ULDC.64 UR8, c[0x0][0x650] ;  /* 0x0001940000087ab9 */ /* 0x000fc40000000a00 */
[----:B------:R-:W-:-:S04]  /*09c0*/  ULEA.HI UR7, UR7, UR6, URZ, 0x7 ;  /* 0x0000000607077291 */ /* 0x000fc8000f8f383f */
[----:B------:R-:W-:Y:S01]  /*09d0*/  USHF.R.S32.HI UR40, URZ, 0x7, UR7 ;  /* 0x000000073f287899 */ /* 0x000fe20008011407 */
[----:B----4-:R-:W-:-:S13]  /*09e0*/  ISETP.NE.AND P1, PT, R2, 0x1, PT ;  /* 0x000000010200780c */ /* 0x010fda0003f25270 */
[----:B------:R-:W0:Y:S01]  /*09f0*/  @P1 LDC R19, c[0x0][0x10] ;  /* 0x00000400ff131b82 */ /* 0x000e220000000800 */
[----:B------:R-:W-:Y:S02]  /*0a00*/  @P1 IMAD.MOV.U32 R8, RZ, RZ, R14 ;  /* 0x000000ffff081224 */ /* 0x000fe400078e000e */
[----:B------:R-:W-:Y:S02]  /*0a10*/  @P1 IMAD.MOV.U32 R9, RZ, RZ, RZ ;  /* 0x000000ffff091224 */ /* 0x000fe400078e00ff */
[----:B------:R-:W-:-:S03]  /*0a20*/  @P1 IMAD.MOV.U32 R17, RZ, RZ, RZ ;  /* 0x000000ffff111224 */ /* 0x000fc600078e00ff */
[----:B------:R-:W1:Y:S01]  /*0a30*/  @!P1 LDC R11, c[0x0][0xc] ;  /* 0x00000300ff0b9b82 */ /* 0x000e620000000800 */
[----:B------:R-:W-:Y:S01]  /*0a40*/  ULDC UR4, c[0x0][0xc] ;  /* 0x0000030000047ab9 */ /* 0x000fe20000000800 */
[----:B------:R-:W-:Y:S02]  /*0a50*/  ULDC UR5, c[0x0][0x10] ;  /* 0x0000040000057ab9 */ /* 0x000fe40000000800 */
[----:B------:R-:W-:-:S04]  /*0a60*/  UIMAD.WIDE.U32 UR4, UR4, UR5, URZ ;  /* 0x00000005040472a5 */ /* 0x000fc8000f8e003f */
[----:B------:R-:W2:Y:S01]  /*0a70*/  LDC R2, c[0x0][0x14] ;  /* 0x00000500ff027b82 */ /* 0x000ea20000000800 */
[----:B0-----:R-:W-:-:S04]  /*0a80*/  @P1 IMAD.WIDE.U32 R18, R6, R19, R8 ;  /* 0x0000001306121225 */ /* 0x001fc800078e0008 */
[----:B------:R-:W-:Y:S02]  /*0a90*/  @P1 IMAD.IADD R17, R19, 0x1, R17 ;  /* 0x0000000113111824 */ /* 0x000fe400078e0211 */
[----:B-1----:R-:W-:-:S04]  /*0aa0*/  @!P1 IMAD.WIDE.U32 R8, R11, R14, R6 ;  /* 0x0000000e0b089225 */ /* 0x002fc800078e0006 */
[----:B------:R-:W-:Y:S02]  /*0ab0*/  @!P1 IMAD.MOV.U32 R18, RZ, RZ, R8 ;  /* 0x000000ffff129224 */ /* 0x000fe400078e0008 */
[----:B------:R-:W-:Y:S02]  /*0ac0*/  @!P1 IMAD.MOV.U32 R17, RZ, RZ, R9 ;  /* 0x000000ffff119224 */ /* 0x000fe400078e0009 */
[----:B--2---:R-:W-:-:S04]  /*0ad0*/  IMAD.WIDE.U32 R12, R2, UR4, RZ ;  /* 0x00000004020c7c25 */ /* 0x004fc8000f8e00ff */
[----:B------:R-:W-:Y:S01]  /*0ae0*/  IMAD R23, R2, UR5, RZ ;  /* 0x0000000502177c24 */ /* 0x000fe2000f8e02ff */
[----:B------:R0:W-:Y:S03]  /*0af0*/  STL.64 [R1], R12 ;  /* 0x0000000c01007387 */ /* 0x0001e60000100a00 */
[----:B------:R-:W-:Y:S01]  /*0b00*/  IMAD.IADD R23, R13, 0x1, R23 ;  /* 0x000000010d177824 */ /* 0x000fe200078e0217 */
[----:B------:R-:W-:Y:S06]  /*0b10*/  @P0 BRA `(.L_x_9) ;  /* 0x0000000000200947 */ /* 0x000fec0003800000 */
[----:B------:R-:W-:Y:S01]  /*0b20*/  UISETP.GE.U32.AND UP0, UPT, UR40, 0x5, UPT ;  /* 0x000000052800788c */ /* 0x000fe2000bf06070 */
[----:B------:R-:W-:Y:S01]  /*0b30*/  IADD3 R18, P0, R18, R12, RZ ;  /* 0x0000000c12127210 */ /* 0x000fe20007f1e0ff */
[----:B------:R-:W-:Y:S01]  /*0b40*/  UIMAD.WIDE.U32 UR4, UR40, -0x33333333, URZ ;  /* 0xcccccccd280478a5 */ /* 0x000fe2000f8e003f */
[----:B------:R-:W-:-:S03]  /*0b50*/  UMOV UR39, URZ ;  /* 0x0000003f00277c82 */ /* 0x000fc60008000000 */
[----:B------:R-:W-:Y:S01]  /*0b60*/  USHF.R.U32.HI UR4, URZ, 0x2, UR5 ;  /* 0x000000023f047899 */ /* 0x000fe20008011605 */
[----:B------:R-:W-:-:S03]  /*0b70*/  IMAD.X R17, R23, 0x1, R17, P0 ;  /* 0x0000000117117824 */ /* 0x000fc600000e0611 */
[----:B------:R-:W-:Y:S02]  /*0b80*/  UIMAD UR38, UR4, -0x5, UR40 ;  /* 0xfffffffb042678a4 */ /* 0x000fe4000f8e0228 */
[----:B------:R-:W-:-:S12]  /*0b90*/  @UP0 ULOP3.LUT UR39, UR4, 0x1, URZ, 0xc0, !UPT ;  /* 0x0000000104270892 */ /* 0x000fd8000f8ec03f */
.L_x_9:
[----:B------:R-:W-:Y:S01]  /*0ba0*/  ISETP.GE.U32.AND P0, PT, R18, UR8, PT ;  /* 0x0000000812007c0c */ /* 0x000fe2000bf06070 */
[----:B------:R-:W-:Y:S01]  /*0bb0*/  IMAD.MOV.U32 R19, RZ, RZ, -0x1 ;  /* 0xffffffffff137424 */ /* 0x000fe200078e00ff */
[----:B------:R-:W-:Y:S01]  /*0bc0*/  PRMT R8, RZ, 0x7610, R8 ;  /* 0x00007610ff087816 */ /* 0x000fe20000000008 */
[----:B------:R-:W-:Y:S01]  /*0bd0*/  IMAD.MOV.U32 R22, RZ, RZ, -0x1 ;  /* 0xffffffffff167424 */ /* 0x000fe200078e00ff */
[----:B------:R-:W-:Y:S01]  /*0be0*/  ISETP.GE.U32.AND.EX P0, PT, R17, UR9, PT, P0 ;  /* 0x0000000911007c0c */ /* 0x000fe2000bf06100 */
[----:B------:R-:W-:-:S12]  /*0bf0*/  IMAD.MOV.U32 R2, RZ, RZ, -0x1 ;  /* 0xffffffffff027424 */ /* 0x000fd800078e00ff */
[----:B------:R-:W-:Y:S05]  /*0c00*/  @P0 BRA `(.L_x_10) ;  /* 0x00000004005c0947 */ /* 0x000fea0003800000 */
[----:B------:R-:W1:Y:S01]  /*0c10*/  LDC.64 R20, c[0x0][0x628] ;  /* 0x00018a00ff147b82 */ /* 0x000e620000000a00 */
[----:B------:R-:W-:Y:S02]  /*0c20*/  IMAD.MOV.U32 R8, RZ, RZ, R18 ;  /* 0x000000ffff087224 */ /* 0x000fe400078e0012 */
[----:B------:R-:W-:-:S05]  /*0c30*/  IMAD.MOV.U32 R9, RZ, RZ, R17 ;  /* 0x000000ffff097224 */ /* 0x000fca00078e0011 */
[----:B------:R-:W2:Y:S08]  /*0c40*/  LDC R2, c[0x0][0x630] ;  /* 0x00018c00ff027b82 */ /* 0x000eb00000000800 */
[----:B------:R-:W3:Y:S01]  /*0c50*/  LDC.64 R24, c[0x0][0x620] ;  /* 0x00018800ff187b82 */ /* 0x000ee20000000a00 */
[----:B-1----:R-:W-:-:S04]  /*0c60*/  ISETP.NE.U32.AND P0, PT, R20, RZ, PT ;  /* 0x000000ff1400720c */ /* 0x002fc80003f05070 */
[----:B------:R-:W-:-:S13]  /*0c70*/  ISETP.NE.AND.EX P0, PT, R21, RZ, PT, P0 ;  /* 0x000000ff1500720c */ /* 0x000fda0003f05300 */
[----:B--23--:R-:W-:Y:S05]  /*0c80*/  @!P0 BRA `(.L_x_11) ;  /* 0x0000000000288947 */ /* 0x00cfea0003800000 */
[----:B0-----:R-:W0:Y:S02]  /*0c90*/  LDC R13, c[0x0][0x634] ;  /* 0x00018d00ff0d7b82 */ /* 0x001e240000000800 */
[----:B0-----:R-:W-:-:S05]  /*0ca0*/  IADD3 R13, P0, R18, R13, RZ ;  /* 0x0000000d120d7210 */ /* 0x001fca0007f1e0ff */
[----:B------:R-:W-:-:S04]  /*0cb0*/  IMAD.X R15, RZ, RZ, R17, P0 ;  /* 0x000000ffff0f7224 */ /* 0x000fc800000e0611 */
[----:B------:R-:W-:-:S04]  /*0cc0*/  IMAD.WIDE.U32 R8, R15, R20, RZ ;  /* 0x000000140f087225 */ /* 0x000fc800078e00ff */
[----:B------:R-:W-:-:S04]  /*0cd0*/  IMAD.WIDE.U32 R10, P0, R13, R21, R8 ;  /* 0x000000150d0a7225 */ /* 0x000fc80007800008 */
[----:B------:R-:W-:-:S04]  /*0ce0*/  IMAD.WIDE.U32 R8, R13, R20, RZ ;  /* 0x000000140d087225 */ /* 0x000fc800078e00ff */
[----:B------:R-:W-:Y:S01]  /*0cf0*/  IMAD.X R13, RZ, RZ, RZ, P0 ;  /* 0x000000ffff0d7224 */ /* 0x000fe200000e06ff */
[----:B------:R-:W-:Y:S01]  /*0d00*/  IADD3 RZ, P0, R9, R10, RZ ;  /* 0x0000000a09ff7210 */ /* 0x000fe20007f1e0ff */
[----:B------:R-:W-:-:S04]  /*0d10*/  IMAD.MOV.U32 R12, RZ, RZ, R11 ;  /* 0x000000ffff0c7224 */ /* 0x000fc800078e000b */
[----:B------:R-:W-:-:S08]  /*0d20*/  IMAD.WIDE.U32.X R8, R15, R21, R12, P0 ;  /* 0x000000150f087225 */ /* 0x000fd000000e040c */
.L_x_11:
[-CC-:B------:R-:W-:Y:S01]  /*0d30*/  SHF.R.U64 R31, R8, R2.reuse, R9.reuse ;  /* 0x00000002081f7219 */ /* 0x180fe20000001209 */
[----:B0-----:R-:W0:Y:S01]  /*0d40*/  LDC R12, c[0x0][0x618] ;  /* 0x00018600ff0c7b82 */ /* 0x001e220000000800 */
[----:B------:R-:W-:Y:S01]  /*0d50*/  SHF.R.U32.HI R7, RZ, R2, R9 ;  /* 0x00000002ff077219 */ /* 0x000fe20000011609 */
[----:B------:R-:W-:Y:S01]  /*0d60*/  ULDC UR4, c[0x0][0x150] ;  /* 0x0000540000047ab9 */ /* 0x000fe20000000800 */
[----:B------:R-:W-:Y:S01]  /*0d70*/  IADD3 R11, P0, RZ, -R31, RZ ;  /* 0x8000001fff0b7210 */ /* 0x000fe20007f1e0ff */
[----:B------:R-:W-:Y:S01]  /*0d80*/  IMAD.MOV.U32 R19, RZ, RZ, R17 ;  /* 0x000000ffff137224 */ /* 0x000fe200078e0011 */
[----:B------:R-:W-:-:S03]  /*0d90*/  I2FP.F32.U32 R2, R6 ;  /* 0x0000000600027245 */ /* 0x000fc60000201000 */
[----:B------:R-:W1:Y:S01]  /*0da0*/  LDC.64 R26, c[0x0][0x640] ;  /* 0x00019000ff1a7b82 */ /* 0x000e620000000a00 */
[----:B------:R-:W-:Y:S02]  /*0db0*/  IMAD.X R13, RZ, RZ, ~R7, P0 ;  /* 0x000000ffff0d7224 */ /* 0x000fe400000e0e07 */
[----:B------:R-:W-:Y:S01]  /*0dc0*/  FMUL R2, R2, UR4 ;  /* 0x0000000402027c20 */ /* 0x000fe20008400000 */
[----:B------:R-:W-:Y:S01]  /*0dd0*/  IMAD.WIDE.U32 R8, R11, R24, R18 ;  /* 0x000000180b087225 */ /* 0x000fe200078e0012 */
[----:B------:R-:W-:-:S03]  /*0de0*/  ULDC UR4, c[0x0][0x154] ;  /* 0x0000550000047ab9 */ /* 0x000fc60000000800 */
[----:B------:R-:W-:Y:S01]  /*0df0*/  IMAD R10, R13, R24, RZ ;  /* 0x000000180d0a7224 */ /* 0x000fe200078e02ff */
[----:B------:R-:W2:Y:S01]  /*0e00*/  LDC R7, c[0x0][0x144] ;  /* 0x00005100ff077b82 */ /* 0x000ea20000000800 */
[----:B------:R-:W3:Y:S02]  /*0e10*/  F2I.U32.TRUNC.NTZ R2, R2 ;  /* 0x0000000200027305 */ /* 0x000ee4000020f000 */
[----:B------:R-:W-:-:S04]  /*0e20*/  IMAD R11, R11, R25, R10 ;  /* 0x000000190b0b7224 */ /* 0x000fc800078e020a */
[----:B------:R-:W-:Y:S01]  /*0e30*/  IMAD.IADD R9, R9, 0x1, R11 ;  /* 0x0000000109097824 */ /* 0x000fe200078e020b */
[----:B------:R-:W4:Y:S01]  /*0e40*/  LDC R22, c[0x0][0x608] ;  /* 0x00018200ff167b82 */ /* 0x000f220000000800 */
[----:B------:R-:W-:-:S03]  /*0e50*/  IMAD.MOV.U32 R11, RZ, RZ, -0x1 ;  /* 0xffffffffff0b7424 */ /* 0x000fc600078e00ff */
[--C-:B0-----:R-:W-:Y:S02]  /*0e60*/  SHF.R.U64 R20, R8, R12, R9.reuse ;  /* 0x0000000c08147219 */ /* 0x101fe40000001209 */
[----:B------:R-:W-:Y:S02]  /*0e70*/  I2FP.F32.U32 R8, R14 ;  /* 0x0000000e00087245 */ /* 0x000fe40000201000 */
[----:B------:R-:W0:Y:S01]  /*0e80*/  LDC R24, c[0x0][0x658] ;  /* 0x00019600ff187b82 */ /* 0x000e220000000800 */
[----:B-1----:R-:W-:Y:S01]  /*0e90*/  ISETP.NE.U32.AND P0, PT, R26, RZ, PT ;  /* 0x000000ff1a00720c */ /* 0x002fe20003f05070 */
[----:B---3--:R-:W-:Y:S02]  /*0ea0*/  IMAD.MOV R10, RZ, RZ, -R2 ;  /* 0x000000ffff0a7224 */ /* 0x008fe400078e0a02 */
[----:B------:R-:W-:Y:S01]  /*0eb0*/  FMUL R8, R8, UR4 ;  /* 0x0000000408087c20 */ /* 0x000fe20008400000 */
[----:B------:R-:W-:Y:S02]  /*0ec0*/  SHF.R.U32.HI R9, RZ, R12, R9 ;  /* 0x0000000cff097219 */ /* 0x000fe40000011609 */
[----:B------:R-:W-:Y:S01]  /*0ed0*/  ISETP.NE.AND.EX P0, PT, R27, RZ, PT, P0 ;  /* 0x000000ff1b00720c */ /* 0x000fe20003f05300 */
[----:B------:R1:W3:Y:S01]  /*0ee0*/  F2I.U32.TRUNC.NTZ R15, R8 ;  /* 0x00000008000f7305 */ /* 0x0002e2000020f000 */
[----:B------:R-:W1:Y:S01]  /*0ef0*/  LDC R19, c[0x0][0x148] ;  /* 0x00005200ff137b82 */ /* 0x000e620000000800 */
[----:B--2---:R-:W-:-:S07]  /*0f00*/  IMAD R2, R7, R10, R6 ;  /* 0x0000000a07027224 */ /* 0x004fce00078e0206 */
[----:B------:R-:W2:Y:S01]  /*0f10*/  LDC R25, c[0x0][0x600] ;  /* 0x00018000ff197b82 */ /* 0x000ea20000000800 */
[-CC-:B----4-:R-:W-:Y:S02]  /*0f20*/  SHF.R.U64 R32, R20, R22.reuse, R9.reuse ;  /* 0x0000001614207219 */ /* 0x190fe40000001209 */
[----:B------:R-:W-:Y:S01]  /*0f30*/  SHF.R.U32.HI R7, RZ, R22, R9 ;  /* 0x00000016ff077219 */ /* 0x000fe20000011609 */
[----:B------:R-:W-:-:S04]  /*0f40*/  IMAD.MOV.U32 R9, RZ, RZ, 0x1 ;  /* 0x00000001ff097424 */ /* 0x000fc800078e00ff */
[----:B------:R-:W4:Y:S01]  /*0f50*/  LDC R28, c[0x0][0x648] ;  /* 0x00019200ff1c7b82 */ /* 0x000f220000000800 */
[-C--:B0-----:R-:W-:Y:S02]  /*0f60*/  SHF.L.U32 R6, R11, R24.reuse, RZ ;  /* 0x000000180b067219 */ /* 0x081fe400000006ff */
[--C-:B------:R-:W-:Y:S02]  /*0f70*/  SHF.R.U64 R22, R32, R24, R7.reuse ;  /* 0x0000001820167219 */ /* 0x100fe40000001207 */
[----:B------:R-:W-:Y:S02]  /*0f80*/  LOP3.LUT R13, RZ, R6, RZ, 0x33, !PT ;  /* 0x00000006ff0d7212 */ /* 0x000fe400078e33ff */
[-C--:B------:R-:W-:Y:S01]  /*0f90*/  SHF.R.U32.HI R7, RZ, R24.reuse, R7 ;  /* 0x00000018ff077219 */ /* 0x080fe20000011607 */
[----:B------:R-:W0:Y:S01]  /*0fa0*/  LDC R29, c[0x0][0x638] ;  /* 0x00018e00ff1d7b82 */ /* 0x000e220000000800 */
[----:B------:R-:W-:Y:S01]  /*0fb0*/  SHF.L.U32 R12, R9, R24, RZ ;  /* 0x00000018090c7219 */ /* 0x000fe200000006ff */
[----:B------:R-:W-:-:S06]  /*0fc0*/  IMAD.MOV.U32 R6, RZ, RZ, R22 ;  /* 0x000000ffff067224 */ /* 0x000fcc00078e0016 */
[----:B------:R-:W0:Y:S01]  /*0fd0*/  LDC R30, c[0x0][0x610] ;  /* 0x00018400ff1e7b82 */ /* 0x000e220000000800 */
[----:B-1-3--:R-:W-:Y:S05]  /*0fe0*/  @!P0 BRA `(.L_x_12) ;  /* 0x0000000000288947 */ /* 0x00afea0003800000 */
[----:B------:R-:W1:Y:S02]  /*0ff0*/  LDC R11, c[0x0][0x64c] ;  /* 0x00019300ff0b7b82 */ /* 0x000e640000000800 */
[----:B-1----:R-:W-:-:S05]  /*1000*/  IADD3 R11, P0, R22, R11, RZ ;  /* 0x0000000b160b7210 */ /* 0x002fca0007f1e0ff */
        /* <DEDUP_REMOVED lines=8> */
.L_x_12:
[----:B----4-:R-:W-:Y:S01]  /*1090*/  SHF.R.U64 R6, R6, R28, R7 ;  /* 0x0000001c06067219 */ /* 0x010fe20000001207 */
[----:B--2---:R-:W-:Y:S01]  /*10a0*/  VIADD R7, R25, 0xffffffff ;  /* 0xffffffff19077836 */ /* 0x004fe20000000000 */
[----:B------:R-:W-:Y:S01]  /*10b0*/  LOP3.LUT R13, R32, R13, RZ, 0xc0, !PT ;  /* 0x0000000d200d7212 */ /* 0x000fe200078ec0ff */
[----:B------:R-:W-:Y:S02]  /*10c0*/  IMAD.MOV R15, RZ, RZ, -R15 ;  /* 0x000000ffff0f7224 */ /* 0x000fe400078e0a0f */
[----:B------:R-:W-:Y:S01]  /*10d0*/  IMAD.MOV R8, RZ, RZ, -R6 ;  /* 0x000000ffff087224 */ /* 0x000fe200078e0a06 */
[----:B------:R-:W-:Y:S01]  /*10e0*/  LOP3.LUT R7, R20, R7, RZ, 0xc0, !PT ;  /* 0x0000000714077212 */ /* 0x000fe200078ec0ff */
[----:B------:R-:W-:Y:S02]  /*10f0*/  IMAD R13, R12, R6, R13 ;  /* 0x000000060c0d7224 */ /* 0x000fe400078e020d */
[----:B------:R-:W-:Y:S02]  /*1100*/  @P1 IMAD R2, R19, R15, R14 ;  /* 0x0000000f13021224 */ /* 0x000fe400078e020e */
[----:B0-----:R-:W-:-:S02]  /*1110*/  IMAD R6, R8, R29, R22 ;  /* 0x0000001d08067224 */ /* 0x001fc400078e0216 */
[----:B------:R-:W-:Y:S02]  /*1120*/  IMAD R2, R13, R30, R2 ;  /* 0x0000001e0d027224 */ /* 0x000fe400078e0202 */
[----:B------:R-:W-:Y:S02]  /*1130*/  IMAD R19, R6, R25, R7 ;  /* 0x0000001906137224 */ /* 0x000fe400078e0207 */
[----:B------:R-:W-:-:S03]  /*1140*/  IMAD.MOV.U32 R8, RZ, RZ, 0x1 ;  /* 0x00000001ff087424 */ /* 0x000fc600078e00ff */
[----:B------:R-:W-:Y:S02]  /*1150*/  SEL R22, R19, R2, !P1 ;  /* 0x0000000213167207 */ /* 0x000fe40004800000 */
[----:B------:R-:W-:Y:S01]  /*1160*/  SEL R19, R2, R19, !P1 ;  /* 0x0000001302137207 */ /* 0x000fe20004800000 */
[----:B------:R-:W-:-:S07]  /*1170*/  IMAD.MOV.U32 R2, RZ, RZ, R31 ;  /* 0x000000ffff027224 */ /* 0x000fce00078e001f */
.L_x_10:
[----:B------:R-:W-:Y:S05]  /*1180*/  @!P2 BRA `(.L_x_13) ;  /* 0x000000940084a947 */ /* 0x000fea0003800000 */
[----:B------:R-:W-:-:S13]  /*1190*/  ISETP.GT.U32.AND P0, PT, R33, 0x1, PT ;  /* 0x000000012100780c */ /* 0x000fda0003f04070 */
[----:B------:R-:W-:Y:S05]  /*11a0*/  @P0 EXIT ;  /* 0x000000000000094d */ /* 0x000fea0003800000 */
.L_x_14:
[----:B------:R-:W-:-:S08]  /*11b0*/  NOP ;  /* 0x0000000000007918 */ /* 0x000fd00000000000 */
[----:B------:R-:W1:Y:S02]  /*11c0*/  USETMAXREG.TRY_ALLOC.CTAPOOL UP0, 0xe8 ;  /* 0x000000e8000079c8 */ /* 0x000e640008000600 */
[----:B-1----:R-:W-:-:S13]  /*11d0*/  PLOP3.LUT P0, PT, PT, PT, UP0, 0x80, 0x0 ;  /* 0x000000000000781c */ /* 0x002fda0003f0f008 */
[----:B------:R-:W-:Y:S05]  /*11e0*/  @!P0 BRA `(.L_x_14) ;  /* 0xfffffffc00f08947 */ /* 0x000fea000383ffff */
[----:B------:R-:W-:-:S13]  /*11f0*/  LOP3.LUT P0, RZ, R8, 0xff, RZ, 0xc0, !PT ;  /* 0x000000ff08ff7812 */ /* 0x000fda000780c0ff */
[----:B------:R-:W-:Y:S05]  /*1200*/  @!P0 EXIT ;  /* 0x000000000000894d */ /* 0x000fea0003800000 */
[----:B------:R-:W1:Y:S01]  /*1210*/  S2UR UR4, SR_CgaCtaId ;  /* 0x00000000000479c3 */ /* 0x000e620000008800 */
[----:B------:R-:W-:Y:S01]  /*1220*/  VIADD R6, R5, 0xffffffff ;  /* 0xffffffff05067836 */ /* 0x000fe20000000000 */
[----:B------:R-:W-:Y:S01]  /*1230*/  SHF.R.S32.HI R0, RZ, 0x1f, R3 ;  /* 0x0000001fff007819 */ /* 0x000fe20000011403 */
[----:B------:R-:W-:Y:S01]  /*1240*/  UMOV UR41, 0x400 ;  /* 0x0000040000297882 */ /* 0x000fe20000000000 */
[----:B------:R-:W-:Y:S01]  /*1250*/  UISETP.LT.AND UP0, UPT, UR40, 0x1, UPT ;  /* 0x000000012800788c */ /* 0x000fe2000bf01270 */
[----:B------:R-:W-:Y:S01]  /*1260*/  LOP3.LUT R172, R16, 0x1, RZ, 0xfc, !PT ;  /* 0x0000000110ac7812 */ /* 0x000fe200078efcff */
[----:B------:R-:W-:Y:S01]  /*1270*/  USHF.L.U32 UR44, UR40, 0x1, URZ ;  /* 0x00000001282c7899 */ /* 0x000fe2000800063f */
[----:B------:R-:W-:Y:S01]  /*1280*/  R2UR UR42, R6 ;  /* 0x00000000062a72ca */ /* 0x000fe200000e0000 */
[----:B------:R-:W-:Y:S01]  /*1290*/  USEL UR43, UR40, 0x1, UP0 ;  /* 0x00000001282b7887 */ /* 0x000fe20008000000 */
[CC--:B------:R-:W-:Y:S02]  /*12a0*/  LEA.HI R4, R0.reuse, R3.reuse, RZ, 0x2 ;  /* 0x0000000300047211 */ /* 0x0c0fe400078f10ff */
[----:B------:R-:W-:Y:S01]  /*12b0*/  LEA.HI R0, R0, R3, RZ, 0x5 ;  /* 0x0000000300007211 */ /* 0x000fe200078f28ff */
[----:B------:R-:W-:Y:S01]  /*12c0*/  UIADD3 UR43, -UR43, UR40, URZ ;  /* 0x000000282b2b7290 */ /* 0x000fe2000fffe13f */
[----:B------:R-:W-:-:S02]  /*12d0*/  SHF.R.S32.HI R154, RZ, 0x2, R4 ;  /* 0x00000002ff9a7819 */ /* 0x000fc40000011404 */
[----:B------:R-:W-:Y:S02]  /*12e0*/  SHF.R.S32.HI R5, RZ, 0x1f, R4 ;  /* 0x0000001fff057819 */ /* 0x000fe40000011404 */
[----:B------:R-:W-:Y:S02]  /*12f0*/  LOP3.LUT R156, R4, 0xfffffffc, RZ, 0xc0, !PT ;  /* 0xfffffffc049c7812 */ /* 0x000fe400078ec0ff */
[----:B------:R-:W-:Y:S01]  /*1300*/  LEA.HI R5, R5, R154, RZ, 0x3 ;  /* 0x0000009a05057211 */ /* 0x000fe200078f18ff */
[----:B------:R-:W-:Y:S01]  /*1310*/  USHF.L.U32 UR42, UR42, 0x3, URZ ;  /* 0x000000032a2a7899 */ /* 0x000fe2000800063f */
[----:B------:R-:W-:Y:S01]  /*1320*/  ISETP.NE.AND P0, PT, R6, RZ, PT ;  /* 0x000000ff0600720c */ /* 0x000fe20003f05270 */
[----:B------:R-:W-:Y:S01]  /*1330*/  IMAD.IADD R156, R3, 0x1, -R156 ;  /* 0x00000001039c7824 */ /* 0x000fe200078e0a9c */
[----:B------:R-:W-:Y:S01]  /*1340*/  LOP3.LUT R5, R5, 0xfffffff8, RZ, 0xc0, !PT ;  /* 0xfffffff805057812 */ /* 0x000fe200078ec0ff */
[----:B-1----:R-:W-:Y:S01]  /*1350*/  ULEA UR41, UR4, UR41, 0x18 ;  /* 0x0000002904297291 */ /* 0x002fe2000f8ec03f */
[----:B------:R-:W-:Y:S01]  /*1360*/  SEL R173, RZ, 0x1, P0 ;  /* 0x00000001ffad7807 */ /* 0x000fe20000000000 */
[----:B------:R-:W-:Y:S01]  /*1370*/  IMAD.U32 R158, RZ, RZ, UR42 ;  /* 0x0000002aff9e7e24 */ /* 0x000fe2000f8e00ff */
[----:B------:R-:W-:Y:S01]  /*1380*/  ULDC UR4, c[0x0][0x284] ;  /* 0x0000a10000047ab9 */ /* 0x000fe20000000800 */
[----:B------:R-:W-:Y:S01]  /*1390*/  IMAD.IADD R154, R154, 0x1, -R5 ;  /* 0x000000019a9a7824 */ /* 0x000fe200078e0a05 */
[----:B------:R-:W-:Y:S01]  /*13a0*/  UIADD3 UR45, UR41, 0x60, URZ ;  /* 0x00000060292d7890 */ /* 0x000fe2000fffe03f */
[----:B------:R-:W-:-:S02]  /*13b0*/  SHF.R.S32.HI R5, RZ, 0x5, R0 ;  /* 0x00000005ff057819 */ /* 0x000fc40000011400 */
[C---:B------:R-:W-:Y:S02]  /*13c0*/  LOP3.LUT R160, R158.reuse, 0x8, RZ, 0xc0, !PT ;  /* 0x000000089ea07812 */ /* 0x040fe400078ec0ff */
[--C-:B------:R-:W-:Y:S01]  /*13d0*/  SHF.R.S32.HI R155, RZ, 0x1f, R154.reuse ;  /* 0x0000001fff9b7819 */ /* 0x100fe2000001149a */
[C-C-:B------:R-:W-:Y:S01]  /*13e0*/  IMAD R161, R5.reuse, -0x10, -R154.reuse ;  /* 0xfffffff005a17824 */ /* 0x140fe200078e0a9a */
[----:B------:R-:W-:Y:S01]  /*13f0*/  LOP3.LUT R158, R158, 0x8, RZ, 0xc, !PT ;  /* 0x000000089e9e7812 */ /* 0x000fe200078e0cff */
[----:B------:R-:W-:Y:S01]  /*1400*/  IMAD.U32 R157, RZ, RZ, UR45 ;  /* 0x0000002dff9d7e24 */ /* 0x000fe2000f8e00ff */
[----:B------:R-:W-:Y:S01]  /*1410*/  LOP3.LUT R160, R160, 0x18, RZ, 0x3c, !PT ;  /* 0x00000018a0a07812 */ /* 0x000fe200078e3cff */
[----:B------:R-:W-:-:S04]  /*1420*/  IMAD.WIDE R154, R5, 0x10, R154 ;  /* 0x00000010059a7825 */ /* 0x000fc800078e029a */
[----:B------:R-:W-:Y:S02]  /*1430*/  VIADD R159, R157, UR42 ;  /* 0x0000002a9d9f7c36 */ /* 0x000fe40008000000 */
[----:B------:R-:W-:-:S07]  /*1440*/  VIADD R161, R161, UR4 ;  /* 0x00000004a1a17c36 */ /* 0x000fce0008000000 */
.L_x_290:
[----:B------:R-:W-:Y:S01]  /*1450*/  SHF.L.U32 R0, R173, 0x1f, RZ ;  /* 0x0000001fad007819 */ /* 0x000fe200000006ff */
[----:B------:R-:W-:Y:S02]  /*1460*/  ULDC UR4, c[0x0][0x28c] ;  /* 0x0000a30000047ab9 */ /* 0x000fe40000000800 */
[----:B------:R-:W-:Y:S01]  /*1470*/  ISETP.LT.AND P1, PT, RZ, UR4, PT ;  /* 0x00000004ff007c0c */ /* 0x000fe2000bf21270 */
[----:B------:R-:W1:Y:S02]  /*1480*/  SYNCS.PHASECHK.TRANS64.TRYWAIT P0, [R157+UR42], R0 ;  /* 0x000000009d0075a7 */ /* 0x000e64000800016a */
[----:B-1-34-:R-:W-:Y:S10]  /*1490*/  @!P0 BRA `(.L_x_15) ;  /* 0x000000a4000c8947 */ /* 0x01aff40003800000 */
.L_x_313:
[----:B------:R-:W-:Y:S05]  /*14a0*/  @P1 BRA `(.L_x_16) ;  /* 0x0000000000401947 */ /* 0x000fea0003800000 */
[----:B-1----:R-:W-:Y:S01]  /*14b0*/  MOV R0, 0x0 ;  /* 0x0000000000007802 */ /* 0x002fe20000000f00 */
[----:B------:R-:W-:Y:S01]  /*14c0*/  ULDC.64 UR4, c[0x4][0x68] ;  /* 0x01001a0000047ab9 */ /* 0x000fe20000000a00 */
[----:B------:R-:W-:Y:S01]  /*14d0*/  ULDC.64 UR6, c[0x4][0x8] ;  /* 0x0100020000067ab9 */ /* 0x000fe20000000a00 */
[----:B------:R-:W-:Y:S01]  /*14e0*/  IMAD.U32 R4, RZ, RZ, UR4 ;  /* 0x00000004ff047e24 */ /* 0x000fe2000f8e00ff */
[----:B------:R1:W2:Y:S01]  /*14f0*/  LDC.64 R14, c[0x4][R0] ;  /* 0x01000000000e7b82 */ /* 0x0002a20000000a00 */
[----:B------:R-:W-:Y:S01]  /*1500*/  IMAD.U32 R5, RZ, RZ, UR5 ;  /* 0x00000005ff057e24 */ /* 0x000fe2000f8e00ff */
[----:B------:R-:W-:Y:S01]  /*1510*/  ULDC.64 UR4, c[0x4][0x70] ;  /* 0x01001c0000047ab9 */ /* 0x000fe20000000a00 */
[----:B------:R-:W-:Y:S02]  /*1520*/  IMAD.U32 R10, RZ, RZ, UR6 ;  /* 0x00000006ff0a7e24 */ /* 0x000fe4000f8e00ff */
[----:B------:R-:W-:Y:S02]  /*1530*/  IMAD.U32 R6, RZ, RZ, UR4 ;  /* 0x00000004ff067e24 */ /* 0x000fe4000f8e00ff */
[----:B------:R-:W-:-:S02]  /*1540*/  IMAD.U32 R7, RZ, RZ, UR5 ;  /* 0x00000005ff077e24 */ /* 0x000fc4000f8e00ff */
[----:B------:R-:W-:Y:S02]  /*1550*/  IMAD.U32 R11, RZ, RZ, UR7 ;  /* 0x00000007ff0b7e24 */ /* 0x000fe4000f8e00ff */
[----:B------:R-:W-:Y:S02]  /*1560*/  IMAD.MOV.U32 R8, RZ, RZ, 0x1e1 ;  /* 0x000001e1ff087424 */ /* 0x000fe400078e00ff */
[----:B0-----:R-:W-:Y:S02]  /*1570*/  IMAD.MOV.U32 R12, RZ, RZ, 0x1 ;  /* 0x00000001ff0c7424 */ /* 0x001fe400078e00ff */
[----:B-1----:R-:W-:-:S07]  /*1580*/  IMAD.MOV.U32 R13, RZ, RZ, RZ ;  /* 0x000000ffff0d7224 */ /* 0x002fce00078e00ff */
[----:B------:R-:W-:-:S07]  /*1590*/  LEPC R20, `(.L_x_16) ;  /* 0x000000001014794e */ /* 0x000fce0000000000 */
[----:B--2--5:R-:W-:Y:S05]  /*15a0*/  CALL.ABS.NOINC R14 ;  /* 0x000000000e007343 */ /* 0x024fea0003c00000 */
.L_x_16:
[----:B------:R-:W-:-:S13]  /*15b0*/  ISETP.NE.AND P0, PT, R172, 0x3, PT ;  /* 0x00000003ac00780c */ /* 0x000fda0003f05270 */
[----:B------:R-:W-:Y:S05]  /*15c0*/  @!P0 BRA `(.L_x_17) ;  /* 0x0000000000048947 */ /* 0x000fea0003800000 */
[----:B------:R-:W-:Y:S01]  /*15d0*/  BPT.TRAP 0x1 ;  /* 0x000000040000795c */ /* 0x000fe20000300000 */
.L_x_17:
[----:B------:R-:W-:Y:S02]  /*15e0*/  IMAD.U32 R3, RZ, RZ, UR38 ;  /* 0x00000026ff037e24 */ /* 0x000fe4000f8e00ff */
[----:B-1----:R-:W-:-:S03]  /*15f0*/  IMAD.U32 R0, RZ, RZ, UR39 ;  /* 0x00000027ff007e24 */ /* 0x002fc6000f8e00ff */
[----:B------:R-:W-:Y:S02]  /*1600*/  LEA R3, R3, UR41, 0x3 ;  /* 0x0000002903037c11 */ /* 0x000fe4000f8e18ff */
[----:B------:R-:W-:-:S04]  /*1610*/  SHF.L.U32 R0, R0, 0x1f, RZ ;  /* 0x0000001f00007819 */ /* 0x000fc800000006ff */
[----:B------:R1:W2:Y:S01]  /*1620*/  SYNCS.PHASECHK.TRANS64.TRYWAIT P1, [R3+URZ], R0 ;  /* 0x00000000030075a7 */ /* 0x0002a2000802017f */
[----:B------:R-:W-:Y:S05]  /*1630*/  @!P0 BRA `(.L_x_18) ;  /* 0x0000000000048947 */ /* 0x000fea0003800000 */
[----:B------:R-:W-:Y:S01]  /*1640*/  BPT.TRAP 0x1 ;  /* 0x000000040000795c */ /* 0x000fe20000300000 */
.L_x_18:
[----:B------:R-:W-:-:S05]  /*1650*/  IMAD.U32 R4, RZ, RZ, UR43 ;  /* 0x0000002bff047e24 */ /* 0x000fca000f8e00ff */
[----:B------:R-:W-:Y:S01]  /*1660*/  ISETP.GE.AND P2, PT, R4, 0x1, PT ;  /* 0x000000010400780c */ /* 0x000fe20003f46270 */
[----:B--2---:R-:W-:-:S12]  /*1670*/  @P1 BRA `(.L_x_19) ;  /* 0x0000000000081947 */ /* 0x004fd80003800000 */
[----:B------:R-:W2:Y:S02]  /*1680*/  SYNCS.PHASECHK.TRANS64.TRYWAIT P1, [R3+URZ], R0 ;  /* 0x00000000030075a7 */ /* 0x000ea4000802017f */
[----:B--2---:R-:W-:Y:S05]  /*1690*/  @!P1 BRA `(.L_x_20) ;  /* 0x000000a000a09947 */ /* 0x004fea0003800000 */
.L_x_19:
[----:B------:R-:W-:Y:S05]  /*16a0*/  WARPSYNC.ALL ;  /* 0x0000000000007948 */ /* 0x000fea0003800000 */
[----:B------:R-:W-:Y:S01]  /*16b0*/  UIADD3 UR4, UR41, 0x180, URZ ;  /* 0x0000018029047890 */ /* 0x000fe2000fffe03f */
[----:B------:R-:W-:Y:S01]  /*16c0*/  WARPGROUP.ARRIVE ;  /* 0x00000000000079c5 */ /* 0x000fe20000000000 */
[----:B------:R-:W-:Y:S02]  /*16d0*/  UIADD3 UR5, UR41, 0x14180, URZ ;  /* 0x0001418029057890 */ /* 0x000fe4000fffe03f */
[----:B------:R-:W-:Y:S02]  /*16e0*/  USHF.R.U32.HI UR4, URZ, 0x4, UR4 ;  /* 0x000000043f047899 */ /* 0x000fe40008011604 */
[----:B------:R-:W-:-:S02]  /*16f0*/  USHF.R.U32.HI UR5, URZ, 0x4, UR5 ;  /* 0x000000043f057899 */ /* 0x000fc40008011605 */
[----:B------:R-:W-:Y:S02]  /*1700*/  ULOP3.LUT UR4, UR4, 0x3fff, URZ, 0xc0, !UPT ;  /* 0x00003fff04047892 */ /* 0x000fe4000f8ec03f */
[----:B------:R-:W-:Y:S02]  /*1710*/  ULOP3.LUT UR5, UR5, 0x3fff, URZ, 0xc0, !UPT ;  /* 0x00003fff05057892 */ /* 0x000fe4000f8ec03f */
[----:B------:R-:W-:Y:S02]  /*1720*/  ULOP3.LUT UR4, UR4, 0x10000, URZ, 0xfc, !UPT ;  /* 0x0001000004047892 */ /* 0x000fe4000f8efc3f */
[----:B------:R-:W-:Y:S02]  /*1730*/  ULOP3.LUT UR5, UR5, 0x10000, URZ, 0xfc, !UPT ;  /* 0x0001000005057892 */ /* 0x000fe4000f8efc3f */
[----:B------:R-:W-:Y:S02]  /*1740*/  ULEA UR6, UR38, UR4, 0xa ;  /* 0x0000000426067291 */ /* 0x000fe4000f8e503f */
[----:B------:R-:W-:Y:S01]  /*1750*/  ULEA UR7, UR38, UR5, 0xc ;  /* 0x0000000526077291 */ /* 0x000fe2000f8e603f */
[----:B------:R-:W-:Y:S01]  /*1760*/  UMOV UR9, 0x40000040 ;  /* 0x4000004000097882 */ /* 0x000fe20000000000 */
[----:B------:R-:W-:-:S03]  /*1770*/  UMOV UR11, 0x40000040 ;  /* 0x40000040000b7882 */ /* 0x000fc60000000000 */
[----:B------:R-:W-:Y:S02]  /*1780*/  UMOV UR8, UR6 ;  /* 0x0000000600087c82 */ /* 0x000fe40008000000 */
[----:B------:R-:W-:Y:S02]  /*1790*/  UMOV UR10, UR7 ;  /* 0x00000007000a7c82 */ /* 0x000fe40008000000 */
[----:B------:R-:W-:Y:S01]  /*17a0*/  HGMMA.64x256x16.F32.BF16 R24, gdesc[UR8], RZ, !UPT, gsb0 ;  /* 0x03e00000081879f0 */ /* 0x000fe2000c0018ff */
[----:B------:R-:W-:Y:S02]  /*17b0*/  UIADD3 UR8, UR6, 0x2, URZ ;  /* 0x0000000206087890 */ /* 0x000fe4000fffe03f */
[----:B------:R-:W-:Y:S01]  /*17c0*/  UIADD3 UR10, UR7, 0x2, URZ ;  /* 0x00000002070a7890 */ /* 0x000fe2000fffe03f */
[----:B------:R-:W-:Y:S01]  /*17d0*/  UMOV UR9, 0x40000040 ;  /* 0x4000004000097882 */ /* 0x000fe20000000000 */
[----:B------:R-:W-:Y:S01]  /*17e0*/  UMOV UR11, 0x40000040 ;  /* 0x40000040000b7882 */ /* 0x000fe20000000000 */
[----:B------:R-:W-:-:S02]  /*17f0*/  WARPGROUP.DEPBAR.LE gsb0, 0x0 ;  /* 0x00008000000079c5 */ /* 0x000fc40000010000 */
[----:B------:R-:W-:-:S15]  /*1800*/  WARPGROUP.ARRIVE ;  /* 0x00000000000079c5 */ /* 0x000fde0000000000 */
[----:B------:R-:W-:-:S05]  /*1810*/  NOP ;  /* 0x0000000000007918 */ /* 0x000fca0000000000 */
[----:B------:R-:W-:Y:S01]  /*1820*/  HGMMA.64x256x16.F32.BF16 R24, gdesc[UR8], R24, gsb0 ;  /* 0x03e00000081879f0 */ /* 0x000fe20008001818 */
[----:B------:R-:W-:Y:S02]  /*1830*/  UIADD3 UR8, UR6, 0x4, URZ ;  /* 0x0000000406087890 */ /* 0x000fe4000fffe03f */
[----:B------:R-:W-:Y:S01]  /*1840*/  UIADD3 UR10, UR7, 0x4, URZ ;  /* 0x00000004070a7890 */ /* 0x000fe2000fffe03f */
[----:B------:R-:W-:Y:S01]  /*1850*/  UMOV UR9, 0x40000040 ;  /* 0x4000004000097882 */ /* 0x000fe20000000000 */
[----:B------:R-:W-:Y:S01]  /*1860*/  UMOV UR11, 0x40000040 ;  /* 0x40000040000b7882 */ /* 0x000fe20000000000 */
[----:B------:R-:W-:Y:S02]  /*1870*/  WARPGROUP.DEPBAR.LE gsb0, 0x0 ;  /* 0x00008000000079c5 */ /* 0x000fe40000010000 */
        /* <DEDUP_REMOVED lines=42> */
[----:B------:R-:W-:Y:S03]  /*1b20*/  HGMMA.64x256x16.F32.BF16 R24, gdesc[UR8], R24, gsb0 ;  /* 0x03e00000081879f0 */ /* 0x000fe60008001818 */
[----:B------:R-:W-:Y:S02]  /*1b30*/  WARPGROUP.DEPBAR.LE gsb0, 0x0 ;  /* 0x00008000000079c5 */ /* 0x000fe40000010000 */
[----:B------:R-:W-:Y:S05]  /*1b40*/  @!P2 BRA `(.L_x_21) ;  /* 0x00000004009ca947 */ /* 0x000fea0003800000 */
[----:B------:R-:W-:Y:S01]  /*1b50*/  UIADD3 UR6, UR38, 0x1, URZ ;  /* 0x0000000126067890 */ /* 0x000fe2000fffe03f */
[----:B-12---:R-:W-:-:S03]  /*1b60*/  IMAD.U32 R0, RZ, RZ, UR43 ;  /* 0x0000002bff007e24 */ /* 0x006fc6000f8e00ff */
[----:B------:R-:W-:-:S04]  /*1b70*/  UISETP.NE.AND UP0, UPT, UR6, 0x5, UPT ;  /* 0x000000050600788c */ /* 0x000fc8000bf05270 */
[----:B------:R-:W-:Y:S02]  /*1b80*/  USEL UR7, URZ, 0x1, UP0 ;  /* 0x000000013f077887 */ /* 0x000fe40008000000 */
[----:B------:R-:W-:Y:S02]  /*1b90*/  USEL UR6, UR6, URZ, UP0 ;  /* 0x0000003f06067287 */ /* 0x000fe40008000000 */
[----:B------:R-:W-:-:S06]  /*1ba0*/  ULOP3.LUT UR7, UR39, UR7, URZ, 0x3c, !UPT ;  /* 0x0000000727077292 */ /* 0x000fcc000f8e3c3f */
[----:B------:R-:W-:Y:S01]  /*1bb0*/  IMAD.U32 R5, RZ, RZ, UR7 ;  /* 0x00000007ff057e24 */ /* 0x000fe2000f8e00ff */
[----:B------:R-:W-:-:S06]  /*1bc0*/  UMOV UR7, UR38 ;  /* 0x0000002600077c82 */ /* 0x000fcc0008000000 */
.L_x_28:
[----:B-12---:R-:W-:Y:S05]  /*1bd0*/  @!P0 BRA `(.L_x_22) ;  /* 0x0000000000048947 */ /* 0x006fea0003800000 */
[----:B------:R-:W-:Y:S01]  /*1be0*/  BPT.TRAP 0x1 ;  /* 0x000000040000795c */ /* 0x000fe20000300000 */
.L_x_22:
[----:B------:R-:W-:Y:S01]  /*1bf0*/  ULEA UR8, UR6, UR41, 0x3 ;  /* 0x0000002906087291 */ /* 0x000fe2000f8e183f */
[----:B------:R-:W-:-:S08]  /*1c00*/  SHF.L.U32 R3, R5, 0x1f, RZ ;  /* 0x0000001f05037819 */ /* 0x000fd000000006ff */
[----:B------:R1:W2:Y:S01]  /*1c10*/  SYNCS.PHASECHK.TRANS64.TRYWAIT P1, [UR8], R3 ;  /* 0x00000003ff0075a7 */ /* 0x0002a20008020148 */
[----:B------:R-:W-:Y:S05]  /*1c20*/  @!P0 BRA `(.L_x_23) ;  /* 0x0000000000048947 */ /* 0x000fea0003800000 */
[----:B------:R-:W-:Y:S01]  /*1c30*/  BPT.TRAP 0x1 ;  /* 0x000000040000795c */ /* 0x000fe20000300000 */
.L_x_23:
[----:B--2---:R-:W-:Y:S05]  /*1c40*/  @P1 BRA `(.L_x_24) ;  /* 0x0000000000081947 */ /* 0x004fea0003800000 */
[----:B------:R-:W2:Y:S02]  /*1c50*/  SYNCS.PHASECHK.TRANS64.TRYWAIT P1, [UR8], R3 ;  /* 0x00000003ff0075a7 */ /* 0x000ea40008020148 */
[----:B--2---:R-:W-:Y:S05]  /*1c60*/  @!P1 BRA `(.L_x_25) ;  /* 0x0000009c00409947 */ /* 0x004fea0003800000 */
.L_x_24:
[----:B------:R-:W-:Y:S01]  /*1c70*/  ULEA UR12, UR6, UR4, 0xa ;  /* 0x00000004060c7291 */ /* 0x000fe2000f8e503f */
[----:B------:R-:W-:Y:S01]  /*1c80*/  WARPGROUP.ARRIVE ;  /* 0x00000000000079c5 */ /* 0x000fe20000000000 */
[----:B------:R-:W-:Y:S01]  /*1c90*/  ULEA UR13, UR6, UR5, 0xc ;  /* 0x00000005060d7291 */ /* 0x000fe2000f8e603f */
[----:B------:R-:W-:Y:S01]  /*1ca0*/  UMOV UR9, 0x40000040 ;  /* 0x4000004000097882 */ /* 0x000fe20000000000 */
[----:B------:R-:W-:-:S03]  /*1cb0*/  UMOV UR11, 0x40000040 ;  /* 0x40000040000b7882 */ /* 0x000fc60000000000 */
[----:B------:R-:W-:Y:S02]  /*1cc0*/  UMOV UR8, UR12 ;  /* 0x0000000c00087c82 */ /* 0x000fe40008000000 */
[----:B------:R-:W-:Y:S02]  /*1cd0*/  UMOV UR10, UR13 ;  /* 0x0000000d000a7c82 */ /* 0x000fe40008000000 */
[----:B------:R-:W-:Y:S01]  /*1ce0*/  HGMMA.64x256x16.F32.BF16 R24, gdesc[UR8], R24, gsb0 ;  /* 0x03e00000081879f0 */ /* 0x000fe20008001818 */
        /* <DEDUP_REMOVED lines=58> */
[----:B------:R-:W-:Y:S01]  /*2090*/  BPT.TRAP 0x1 ;  /* 0x000000040000795c */ /* 0x000fe20000300000 */
.L_x_26:
[----:B------:R-:W-:Y:S01]  /*20a0*/  ULEA UR8, UR7, UR41, 0x3 ;  /* 0x0000002907087291 */ /* 0x000fe2000f8e183f */
[----:B------:R-:W-:-:S03]  /*20b0*/  ISETP.GT.U32.AND P1, PT, R16, 0x1, PT ;  /* 0x000000011000780c */ /* 0x000fc60003f24070 */
[----:B------:R-:W-:-:S04]  /*20c0*/  UIADD3 UR8, UR8, 0x28, URZ ;  /* 0x0000002808087890 */ /* 0x000fc8000fffe03f */
[----:B------:R-:W-:-:S09]  /*20d0*/  UPRMT UR8, URZ, 0x654, UR8 ;  /* 0x000006543f087896 */ /* 0x000fd20008000008 */
[----:B------:R-:W-:Y:S01]  /*20e0*/  SYNCS.ARRIVE.TRANS64.RED.A1T0 RZ, [UR8], RZ ;  /* 0x000000ffffff79a7 */ /* 0x000fe20008100408 */
[----:B------:R-:W-:Y:S05]  /*20f0*/  @P1 BRA `(.L_x_27) ;  /* 0x0000000000041947 */ /* 0x000fea0003800000 */
[----:B------:R-:W-:Y:S01]  /*2100*/  BPT.TRAP 0x1 ;  /* 0x000000040000795c */ /* 0x000fe20000300000 */
.L_x_27:
[----:B------:R-:W-:Y:S01]  /*2110*/  UIADD3 UR6, UR6, 0x1, URZ ;  /* 0x0000000106067890 */ /* 0x000fe2000fffe03f */
[C---:B------:R-:W-:Y:S01]  /*2120*/  ISETP.GT.AND P1, PT, R0.reuse, 0x1, PT ;  /* 0x000000010000780c */ /* 0x040fe20003f24270 */
[----:B------:R-:W-:Y:S01]  /*2130*/  UIADD3 UR7, UR7, 0x1, URZ ;  /* 0x0000000107077890 */ /* 0x000fe2000fffe03f */
[----:B------:R-:W-:Y:S01]  /*2140*/  VIADD R0, R0, 0xffffffff ;  /* 0xffffffff00007836 */ /* 0x000fe20000000000 */
[----:B------:R-:W-:Y:S02]  /*2150*/  UISETP.NE.AND UP0, UPT, UR6, 0x5, UPT ;  /* 0x000000050600788c */ /* 0x000fe4000bf05270 */
[----:B------:R-:W-:Y:S02]  /*2160*/  UISETP.NE.AND UP1, UPT, UR7, 0x5, UPT ;  /* 0x000000050700788c */ /* 0x000fe4000bf25270 */
[----:B------:R-:W-:Y:S02]  /*2170*/  USEL UR8, URZ, 0x1, UP0 ;  /* 0x000000013f087887 */ /* 0x000fe40008000000 */
[----:B------:R-:W-:-:S02]  /*2180*/  USEL UR6, UR6, URZ, UP0 ;  /* 0x0000003f06067287 */ /* 0x000fc40008000000 */
[----:B------:R-:W-:Y:S02]  /*2190*/  USEL UR7, UR7, URZ, UP1 ;  /* 0x0000003f07077287 */ /* 0x000fe40008800000 */
[----:B------:R-:W-:Y:S01]  /*21a0*/  LOP3.LUT R5, R5, UR8, RZ, 0x3c, !PT ;  /* 0x0000000805057c12 */ /* 0x000fe2000f8e3cff */
[----:B------:R-:W-:Y:S09]  /*21b0*/  @P1 BRA `(.L_x_28) ;  /* 0xfffffff800841947 */ /* 0x000ff2000383ffff */
.L_x_21:
[----:B-12---:R-:W1:Y:S01]  /*21c0*/  LDC R0, c[0x0][0x28c] ;  /* 0x0000a300ff007b82 */ /* 0x006e620000000800 */
[----:B------:R2:W-:Y:S01]  /*21d0*/  SYNCS.ARRIVE.TRANS64.A1T0 RZ, [R158+UR45], RZ ;  /* 0x000000ff9eff79a7 */ /* 0x0005e2000810002d */
[----:B-1----:R-:W-:-:S13]  /*21e0*/  ISETP.GE.AND P1, PT, R0, 0x1, PT ;  /* 0x000000010000780c */ /* 0x002fda0003f26270 */
[----:B--2---:R-:W-:Y:S05]  /*21f0*/  @!P1 BRA `(.L_x_29) ;  /* 0x0000000000349947 */ /* 0x004fea0003800000 */
[----:B------:R-:W-:Y:S05]  /*2200*/  @!P0 BRA `(.L_x_30) ;  /* 0x0000000000048947 */ /* 0x000fea0003800000 */
[----:B------:R-:W-:Y:S01]  /*2210*/  BPT.TRAP 0x1 ;  /* 0x000000040000795c */ /* 0x000fe20000300000 */
.L_x_30:
[----:B------:R-:W-:Y:S01]  /*2220*/  UIADD3 UR6, UR43, UR38, URZ ;  /* 0x000000262b067290 */ /* 0x000fe2000fffe03f */
[----:B------:R-:W-:-:S03]  /*2230*/  ISETP.GT.U32.AND P0, PT, R16, 0x1, PT ;  /* 0x000000011000780c */ /* 0x000fc60003f04070 */
[----:B------:R-:W-:-:S04]  /*2240*/  UIMAD.WIDE.U32 UR4, UR6, -0x33333333, URZ ;  /* 0xcccccccd060478a5 */ /* 0x000fc8000f8e003f */
[----:B------:R-:W-:-:S04]  /*2250*/  USHF.R.U32.HI UR4, URZ, 0x2, UR5 ;  /* 0x000000023f047899 */ /* 0x000fc80008011605 */
[----:B------:R-:W-:-:S04]  /*2260*/  UIMAD UR6, UR4, -0x5, UR6 ;  /* 0xfffffffb040678a4 */ /* 0x000fc8000f8e0206 */
[----:B------:R-:W-:-:S04]  /*2270*/  ULEA UR6, UR6, UR41, 0x3 ;  /* 0x0000002906067291 */ /* 0x000fc8000f8e183f */
[----:B------:R-:W-:-:S04]  /*2280*/  UIADD3 UR6, UR6, 0x28, URZ ;  /* 0x0000002806067890 */ /* 0x000fc8000fffe03f */
[----:B------:R-:W-:-:S09]  /*2290*/  UPRMT UR6, URZ, 0x654, UR6 ;  /* 0x000006543f067896 */ /* 0x000fd20008000006 */
[----:B------:R-:W-:Y:S01]  /*22a0*/  SYNCS.ARRIVE.TRANS64.RED.A1T0 RZ, [UR6], RZ ;  /* 0x000000ffffff79a7 */ /* 0x000fe20008100406 */
[----:B------:R-:W-:Y:S05]  /*22b0*/  @P0 BRA `(.L_x_29) ;  /* 0x0000000000040947 */ /* 0x000fea0003800000 */
[----:B------:R-:W-:Y:S01]  /*22c0*/  BPT.TRAP 0x1 ;  /* 0x000000040000795c */ /* 0x000fe20000300000 */
.L_x_29:
[----:B------:R-:W-:Y:S01]  /*22d0*/  SHF.L.U32 R0, R173, 0x1f, RZ ;  /* 0x0000001fad007819 */ /* 0x000fe200000006ff */
[----:B------:R-:W-:Y:S01]  /*22e0*/  UIADD3 UR38, UR44, UR38, URZ ;  /* 0x000000262c267290 */ /* 0x000fe2000fffe03f */
[----:B------:R-:W1:Y:S01]  /*22f0*/  LDC R15, c[0x0][0x288] ;  /* 0x0000a200ff0f7b82 */ /* 0x000e620000000800 */
[----:B------:R-:W-:Y:S01]  /*2300*/  UISETP.GE.U32.AND UP1, UPT, UR44, 0x5, UPT ;  /* 0x000000052c00788c */ /* 0x000fe2000bf26070 */
[----:B------:R-:W-:Y:S01]  /*2310*/  IMAD.SHL.U32 R8, R156, 0x2, RZ ;  /* 0x000000029c087824 */ /* 0x000fe200078e00ff */
[----:B------:R-:W-:Y:S02]  /*2320*/  UISETP.GT.U32.AND UP0, UPT, UR38, 0x4, UPT ;  /* 0x000000042600788c */ /* 0x000fe4000bf04070 */
[----:B------:R-:W-:Y:S02]  /*2330*/  UIMAD.WIDE.U32 UR4, UR38, -0x33333333, URZ ;  /* 0xcccccccd260478a5 */ /* 0x000fe4000f8e003f */
[----:B------:R-:W-:Y:S01]  /*2340*/  UISETP.LT.U32.AND UP0, UPT, UR44, 0x5, UP0 ;  /* 0x000000052c00788c */ /* 0x000fe20008701070 */
[----:B------:R-:W2:Y:S01]  /*2350*/  SYNCS.PHASECHK.TRANS64.TRYWAIT P0, [R157+UR42+0x10], R0 ;  /* 0x000010009d0075a7 */ /* 0x000ea2000800016a */
[----:B------:R-:W-:Y:S01]  /*2360*/  USHF.R.U32.HI UR4, URZ, 0x2, UR5 ;  /* 0x000000023f047899 */ /* 0x000fe20008011605 */
[----:B------:R-:W-:Y:S01]  /*2370*/  SHF.R.S32.HI R9, RZ, 0x1f, R8 ;  /* 0x0000001fff097819 */ /* 0x000fe20000011408 */
[----:B------:R-:W-:-:S02]  /*2380*/  USEL UR6, URZ, 0x1, !UP0 ;  /* 0x000000013f067887 */ /* 0x000fc4000c000000 */
[----:B------:R-:W-:Y:S02]  /*2390*/  UIMAD UR38, UR4, -0x5, UR38 ;  /* 0xfffffffb042678a4 */ /* 0x000fe4000f8e0226 */
[----:B------:R-:W-:-:S04]  /*23a0*/  ULOP3.LUT UR39, UR39, UR6, URZ, 0x3c, !UPT ;  /* 0x0000000627277292 */ /* 0x000fc8000f8e3c3f */
[----:B------:R-:W-:Y:S01]  /*23b0*/  @UP1 ULOP3.LUT UR39, UR39, 0x1, UR4, 0x78, !UPT ;  /* 0x0000000127271892 */ /* 0x000fe2000f8e7804 */
[----:B-12---:R-:W-:Y:S11]  /*23c0*/  @!P0 BRA `(.L_x_31) ;  /* 0x0000009400808947 */ /* 0x006ff60003800000 */
.L_x_314:
[----:B------:R-:W-:Y:S01]  /*23d0*/  IMAD.SHL.U32 R14, R19, 0x40, RZ ;  /* 0x00000040130e7824 */ /* 0x000fe200078e00ff */
[----:B------:R-:W-:Y:S01]  /*23e0*/  ULDC UR6, c[0x0][0x284] ;  /* 0x0000a10000067ab9 */ /* 0x000fe20000000800 */
[----:B0-----:R-:W-:Y:S01]  /*23f0*/  IMAD.SHL.U32 R12, R22, 0x100, RZ ;  /* 0x00000100160c7824 */ /* 0x001fe200078e00ff */
[----:B------:R-:W-:Y:S01]  /*2400*/  SHF.R.S32.HI R165, RZ, 0x1f, R2 ;  /* 0x0000001fffa57819 */ /* 0x000fe20000011402 */
[----:B------:R-:W-:Y:S01]  /*2410*/  ULDC.64 UR4, c[0x0][0x5d0] ;  /* 0x0001740000047ab9 */ /* 0x000fe20000000a00 */
[----:B------:R-:W-:Y:S01]  /*2420*/  ISETP.GE.AND P0, PT, R14, UR6, PT ;  /* 0x000000060e007c0c */ /* 0x000fe2000bf06270 */
[----:B------:R-:W-:Y:S01]  /*2430*/  IMAD.WIDE.U32 R4, R2, UR4, R8 ;  /* 0x0000000402047c25 */ /* 0x000fe2000f8e0008 */
[----:B------:R-:W-:Y:S02]  /*2440*/  SHF.R.S32.HI R13, RZ, 0x1f, R12 ;  /* 0x0000001fff0d7819 */ /* 0x000fe4000001140c */
[C---:B------:R-:W-:Y:S01]  /*2450*/  ISETP.GE.OR P0, PT, R12.reuse, R15, P0 ;  /* 0x0000000f0c00720c */ /* 0x040fe20000706670 */
[----:B------:R-:W-:Y:S01]  /*2460*/  IMAD R3, R165, UR4, RZ ;  /* 0x00000004a5037c24 */ /* 0x000fe2000f8e02ff */
[----:B------:R-:W-:-:S03]  /*2470*/  IADD3 R6, P1, R12, R4, RZ ;  /* 0x000000040c067210 */ /* 0x000fc60007f3e0ff */
[----:B------:R-:W-:-:S05]  /*2480*/  IMAD R3, R2, UR5, R3 ;  /* 0x0000000502037c24 */ /* 0x000fca000f8e0203 */
[----:B------:R-:W-:-:S03]  /*2490*/  IADD3.X R7, R13, R5, R3, P1, !PT ;  /* 0x000000050d077210 */ /* 0x000fc60000ffe403 */
[----:B------:R-:W-:Y:S05]  /*24a0*/  @P0 BRA `(.L_x_32) ;  /* 0x0000007c000c0947 */ /* 0x000fea0003800000 */
[----:B------:R-:W0:Y:S01]  /*24b0*/  LDC.64 R10, c[0x0][0x5c8] ;  /* 0x00017200ff0a7b82 */ /* 0x000e220000000a00 */
[----:B-----5:R-:W-:Y:S01]  /*24c0*/  FSETP.NEU.AND P0, PT, R152, RZ, PT ;  /* 0x000000ff9800720b */ /* 0x020fe20003f0d000 */
[----:B------:R-:W-:Y:S01]  /*24d0*/  IMAD R3, R156, -0x2, R15 ;  /* 0xfffffffe9c037824 */ /* 0x000fe200078e020f */
[----:B------:R-:W-:Y:S01]  /*24e0*/  BSSY B0, `(.L_x_32) ;  /* 0x00007bf000007945 */ /* 0x000fe20003800000 */
[----:B------:R-:W-:-:S04]  /*24f0*/  IMAD.WIDE R162, R19, 0x40, R154 ;  /* 0x0000004013a27825 */ /* 0x000fc800078e029a */
[----:B-1----:R-:W-:Y:S02]  /*2500*/  IMAD.IADD R0, R3, 0x1, -R12 ;  /* 0x0000000103007824 */ /* 0x002fe400078e0a0c */
[----:B------:R-:W-:-:S03]  /*2510*/  IMAD.IADD R3, R161, 0x1, -R14 ;  /* 0x00000001a1037824 */ /* 0x000fc600078e0a0e */
[----:B------:R-:W-:-:S04]  /*2520*/  ISETP.GT.AND P2, PT, R0, RZ, PT ;  /* 0x000000ff0000720c */ /* 0x000fc80003f44270 */
[----:B------:R-:W-:Y:S01]  /*2530*/  ISETP.GT.AND P1, PT, R3, RZ, P2 ;  /* 0x000000ff0300720c */ /* 0x000fe20001724270 */
[-C--:B0-----:R-:W-:Y:S02]  /*2540*/  IMAD R4, R163, R10.reuse, RZ ;  /* 0x0000000aa3047224 */ /* 0x081fe400078e02ff */
[----:B------:R-:W-:-:S04]  /*2550*/  IMAD.WIDE.U32 R6, R162, R10, R6 ;  /* 0x0000000aa2067225 */ /* 0x000fc800078e0006 */
[----:B------:R-:W-:-:S04]  /*2560*/  IMAD R5, R162, R11, R4 ;  /* 0x0000000ba2057224 */ /* 0x000fc800078e0204 */
[----:B------:R-:W-:Y:S01]  /*2570*/  IMAD.IADD R179, R7, 0x1, R5 ;  /* 0x0000000107b37824 */ /* 0x000fe200078e0205 */
[----:B------:R-:W-:Y:S06]  /*2580*/  @!P0 BRA `(.L_x_33) ;  /* 0x0000005400a08947 */ /* 0x000fec0003800000 */
[----:B------:R-:W0:Y:S01]  /*2590*/  LDC.64 R20, c[0x0][0x5b8] ;  /* 0x00016e00ff147b82 */ /* 0x000e220000000a00 */
[----:B------:R-:W-:-:S07]  /*25a0*/  ULDC.64 UR4, c[0x0][0x5c0] ;  /* 0x0001700000047ab9 */ /* 0x000fce0000000a00 */
[----:B------:R-:W1:Y:S08]  /*25b0*/  LDC.64 R166, c[0x0][0x5b0] ;  /* 0x00016c00ffa67b82 */ /* 0x000e700000000a00 */
[----:B------:R-:W2:Y:S01]  /*25c0*/  LDC.64 R14, c[0x0][0x5a8] ;  /* 0x00016a00ff0e7b82 */ /* 0x000ea20000000a00 */
[-C--:B0-----:R-:W-:Y:S02]  /*25d0*/  IMAD R7, R165, R20.reuse, RZ ;  /* 0x00000014a5077224 */ /* 0x081fe400078e02ff */
[----:B------:R-:W-:-:S04]  /*25e0*/  IMAD.WIDE.U32 R4, R2, R20, R8 ;  /* 0x0000001402047225 */ /* 0x000fc800078e0008 */
[----:B------:R-:W-:Y:S01]  /*25f0*/  IMAD R175, R2, R21, R7 ;  /* 0x0000001502af7224 */ /* 0x000fe200078e0207 */
[----:B------:R-:W-:Y:S01]  /*2600*/  IADD3 R164, P0, R12, R4, RZ ;  /* 0x000000040ca47210 */ /* 0x000fe20007f1e0ff */
[----:B-1----:R-:W-:-:S03]  /*2610*/  IMAD R4, R163, R166, RZ ;  /* 0x000000a6a3047224 */ /* 0x002fc600078e02ff */
[----:B------:R-:W-:Y:S01]  /*2620*/  IADD3.X R165, R13, R5, R175, P0, !PT ;  /* 0x000000050da57210 */ /* 0x000fe200007fe4af */
[C---:B------:R-:W-:Y:S02]  /*2630*/  IMAD R177, R162.reuse, R167, R4 ;  /* 0x000000a7a2b17224 */ /* 0x040fe400078e0204 */
[----:B------:R-:W-:-:S04]  /*2640*/  IMAD.WIDE.U32 R4, R162, R166, R164 ;  /* 0x000000a6a2047225 */ /* 0x000fc800078e00a4 */
[----:B------:R-:W-:Y:S01]  /*2650*/  IMAD.IADD R5, R5, 0x1, R177 ;  /* 0x0000000105057824 */ /* 0x000fe200078e02b1 */
[----:B--2---:R-:W-:-:S04]  /*2660*/  LEA R168, P0, R4, R14, 0x1 ;  /* 0x0000000e04a87211 */ /* 0x004fc800078008ff */
[----:B------:R-:W-:-:S05]  /*2670*/  LEA.HI.X R169, R4, R15, R5, 0x1, P0 ;  /* 0x0000000f04a97211 */ /* 0x000fca00000f0c05 */
[----:B------:R0:W2:Y:S01]  /*2680*/  @P1 LDG.E.LTC128B.U16 R19, desc[UR36][R168.64] ;  /* 0x00000024a8131981 */ /* 0x0000a2000c1e1520 */
[----:B------:R-:W-:Y:S01]  /*2690*/  IMAD.WIDE.U32 R4, R162, R166, R12 ;  /* 0x000000a6a2047225 */ /* 0x000fe200078e000c */
[----:B------:R-:W-:Y:S02]  /*26a0*/  BSSY B1, `(.L_x_34) ;  /* 0x0000014000017945 */ /* 0x000fe40003800000 */
[----:B------:R-:W-:-:S04]  /*26b0*/  IADD3 R170, P0, R8, R4, RZ ;  /* 0x0000000408aa7210 */ /* 0x000fc80007f1e0ff */
[----:B------:R-:W-:Y:S01]  /*26c0*/  IADD3.X R171, R9, R177, R5, P0, !PT ;  /* 0x000000b109ab7210 */ /* 0x000fe200007fe405 */
[----:B0-----:R-:W-:Y:S01]  /*26d0*/  IMAD.SHL.U32 R168, R166, 0x8, RZ ;  /* 0x00000008a6a87824 */ /* 0x001fe200078e00ff */
[----:B------:R-:W-:Y:S02]  /*26e0*/  LEA R4, P0, R6, UR4, 0x1 ;  /* 0x0000000406047c11 */ /* 0x000fe4000f8008ff */
[----:B------:R-:W-:Y:S01]  /*26f0*/  SHF.L.U64.HI R169, R166, 0x3, R167 ;  /* 0x00000003a6a97819 */ /* 0x000fe200000102a7 */
[----:B------:R-:W-:Y:S01]  /*2700*/  IMAD.WIDE.U32 R170, R2, R20, R170 ;  /* 0x0000001402aa7225 */ /* 0x000fe200078e00aa */
[----:B------:R-:W-:Y:S02]  /*2710*/  LEA.HI.X R5, R6, UR5, R179, 0x1, P0 ;  /* 0x0000000506057c11 */ /* 0x000fe400080f0cb3 */
[----:B------:R-:W-:Y:S02]  /*2720*/  ISETP.GT.AND P0, PT, R0, 0x1, PT ;  /* 0x000000010000780c */ /* 0x000fe40003f04270 */
[----:B------:R-:W-:-:S02]  /*2730*/  LEA R6, P4, R170, R14, 0x1 ;  /* 0x0000000eaa067211 */ /* 0x000fc400078808ff */
[----:B------:R-:W-:Y:S01]  /*2740*/  ISETP.GT.AND P3, PT, R3, RZ, P0 ;  /* 0x000000ff0300720c */ /* 0x000fe20000764270 */
[----:B--2---:R-:W-:-:S04]  /*2750*/  IMAD.U32 R7, R19, 0x10000, RZ ;  /* 0x0001000013077824 */ /* 0x004fc800078e00ff */
[----:B------:R-:W-:-:S04]  /*2760*/  FMUL R7, R7, R152 ;  /* 0x0000009807077220 */ /* 0x000fc80000400000 */
[----:B------:R-:W-:-:S05]  /*2770*/  FFMA R7, R24, R153, R7 ;  /* 0x0000009918077223 */ /* 0x000fca0000000007 */
[----:B------:R-:W-:Y:S01]  /*2780*/  F2FP.BF16.F32.PACK_AB R21, RZ, R7 ;  /* 0x00000007ff15723e */ /* 0x000fe200000010ff */
[----:B------:R-:W-:-:S04]  /*2790*/  IMAD.IADD R7, R175, 0x1, R171 ;  /* 0x00000001af077824 */ /* 0x000fc800078e02ab */
[----:B------:R0:W-:Y:S01]  /*27a0*/  @P1 STG.E.U16 desc[UR36][R4.64], R21 ;  /* 0x0000001504001986 */ /* 0x0001e2000c101524 */
[----:B------:R-:W-:Y:S01]  /*27b0*/  LEA.HI.X R7, R170, R15, R7, 0x1, P4 ;  /* 0x0000000faa077211 */ /* 0x000fe200020f0c07 */
[----:B------:R-:W-:Y:S06]  /*27c0*/  @!P3 BRA `(.L_x_35) ;  /* 0x000000000004b947 */ /* 0x000fec0003800000 */
[----:B------:R1:W5:Y:S02]  /*27d0*/  LDG.E.LTC128B.U16 R19, desc[UR36][R6.64+0x2] ;  /* 0x0000022406137981 */ /* 0x000364000c1e1520 */
.L_x_35:
[----:B------:R-:W-:Y:S05]  /*27e0*/  BSYNC B1 ;  /* 0x0000000000017941 */ /* 0x000fea0003800000 */
.L_x_34:
[----:B0----5:R-:W-:Y:S01]  /*27f0*/  IMAD.U32 R21, R19, 0x10000, RZ ;  /* 0x0001000013157824 */ /* 0x021fe200078e00ff */
[----:B------:R-:W-:Y:S01]  /*2800*/  ISETP.GT.AND P2, PT, R3, 0x8, P2 ;  /* 0x000000080300780c */ /* 0x000fe20001744270 */
[----:B------:R-:W-:-:S04]  /*2810*/  IMAD.WIDE.U32 R168, R162, R166, R168 ;  /* 0x000000a6a2a87225 */ /* 0x000fc800078e00a8 */
[----:B------:R-:W-:Y:S01]  /*2820*/  FMUL R22, R21, R152 ;  /* 0x0000009815167220 */ /* 0x000fe20000400000 */
[----:B------:R-:W-:Y:S01]  /*2830*/  IMAD.IADD R177, R177, 0x1, R169 ;  /* 0x00000001b1b17824 */ /* 0x000fe200078e02a9 */
[----:B------:R-:W-:Y:S02]  /*2840*/  IADD3 R21, P1, R164, R168, RZ ;  /* 0x000000a8a4157210 */ /* 0x000fe40007f3e0ff */
[----:B------:R-:W-:-:S03]  /*2850*/  FFMA R22, R25, R153, R22 ;  /* 0x0000009919167223 */ /* 0x000fc60000000016 */
[----:B------:R-:W-:Y:S01]  /*2860*/  IMAD.X R164, R177, 0x1, R165, P1 ;  /* 0x00000001b1a47824 */ /* 0x000fe200008e06a5 */
[C---:B------:R-:W-:Y:S02]  /*2870*/  LEA R24, P1, R21.reuse, R14, 0x1 ;  /* 0x0000000e15187211 */ /* 0x040fe400078208ff */
[----:B------:R-:W-:Y:S02]  /*2880*/  F2FP.BF16.F32.PACK_AB R22, RZ, R22 ;  /* 0x00000016ff16723e */ /* 0x000fe400000010ff */
[----:B------:R-:W-:Y:S02]  /*2890*/  LEA.HI.X R25, R21, R15, R164, 0x1, P1 ;  /* 0x0000000f15197211 */ /* 0x000fe400008f0ca4 */
[----:B------:R-:W-:Y:S02]  /*28a0*/  PRMT R21, R22, 0x7610, R21 ;  /* 0x0000761016157816 */ /* 0x000fe40000000015 */
[----:B------:R-:W-:-:S03]  /*28b0*/  PRMT R22, R19, 0x7610, R22 ;  /* 0x0000761013167816 */ /* 0x000fc60000000016 */
[----:B------:R0:W-:Y:S04]  /*28c0*/  @P3 STG.E.U16 desc[UR36][R4.64+0x2], R21 ;  /* 0x0000021504003986 */ /* 0x0001e8000c101524 */
[----:B------:R-:W2:Y:S01]  /*28d0*/  @P2 LDG.E.LTC128B.U16 R22, desc[UR36][R24.64] ;  /* 0x0000002418162981 */ /* 0x000ea2000c1e1520 */
[----:B------:R-:W-:Y:S01]  /*28e0*/  IADD3 R8, P1, P3, R8, R168, R12 ;  /* 0x000000a808087210 */ /* 0x000fe20007b3e00c */
[----:B------:R-:W-:Y:S01]  /*28f0*/  BSSY B1, `(.L_x_36) ;  /* 0x0000011000017945 */ /* 0x000fe20003800000 */
[C---:B------:R-:W-:Y:S02]  /*2900*/  SHF.L.U64.HI R11, R10.reuse, 0x4, R11 ;  /* 0x000000040a0b7819 */ /* 0x040fe4000001020b */
[----:B------:R-:W-:Y:S02]  /*2910*/  IADD3.X R9, R9, R177, R13, P1, P3 ;  /* 0x000000b109097210 */ /* 0x000fe40000fe640d */
[----:B------:R-:W-:-:S02]  /*2920*/  LEA R10, P1, R10, R4, 0x4 ;  /* 0x000000040a0a7211 */ /* 0x000fc400078220ff */
[----:B------:R-:W-:Y:S01]  /*2930*/  ISETP.GT.AND P0, PT, R3, 0x8, P0 ;  /* 0x000000080300780c */ /* 0x000fe20000704270 */
[----:B0-----:R-:W-:-:S04]  /*2940*/  IMAD.WIDE.U32 R20, R2, R20, R8 ;  /* 0x0000001402147225 */ /* 0x001fc800078e0008 */
[----:B------:R-:W-:Y:S01]  /*2950*/  IMAD.X R11, R11, 0x1, R5, P1 ;  /* 0x000000010b0b7824 */ /* 0x000fe200008e0605 */
[----:B------:R-:W-:Y:S01]  /*2960*/  LEA R8, P3, R20, R14, 0x1 ;  /* 0x0000000e14087211 */ /* 0x000fe200078608ff */
[----:B------:R-:W-:-:S05]  /*2970*/  IMAD.IADD R2, R175, 0x1, R21 ;  /* 0x00000001af027824 */ /* 0x000fca00078e0215 */
[----:B------:R-:W-:Y:S01]  /*2980*/  LEA.HI.X R9, R20, R15, R2, 0x1, P3 ;  /* 0x0000000f14097211 */ /* 0x000fe200018f0c02 */
[----:B--2---:R-:W-:-:S04]  /*2990*/  IMAD.U32 R19, R22, 0x10000, RZ ;  /* 0x0001000016137824 */ /* 0x004fc800078e00ff */
[----:B------:R-:W-:-:S04]  /*29a0*/  FMUL R19, R19, R152 ;  /* 0x0000009813137220 */ /* 0x000fc80000400000 */
[----:B------:R-:W-:-:S05]  /*29b0*/  FFMA R19, R26, R153, R19 ;  /* 0x000000991a137223 */ /* 0x000fca0000000013 */
[----:B------:R-:W-:-:S05]  /*29c0*/  F2FP.BF16.F32.PACK_AB R19, RZ, R19 ;  /* 0x00000013ff13723e */ /* 0x000fca00000010ff */
[----:B------:R0:W-:Y:S01]  /*29d0*/  @P2 STG.E.U16 desc[UR36][R10.64], R19 ;  /* 0x000000130a002986 */ /* 0x0001e2000c101524 */
[----:B------:R-:W-:Y:S05]  /*29e0*/  @!P0 BRA `(.L_x_37) ;  /* 0x0000000000048947 */ /* 0x000fea0003800000 */
[----:B------:R2:W5:Y:S02]  /*29f0*/  LDG.E.LTC128B.U16 R22, desc[UR36][R8.64+0x2] ;  /* 0x0000022408167981 */ /* 0x000564000c1e1520 */
.L_x_37:
[----:B------:R-:W-:Y:S05]  /*2a00*/  BSYNC B1 ;  /* 0x0000000000017941 */ /* 0x000fea0003800000 */
.L_x_36:
[----:B-----5:R-:W-:Y:S01]  /*2a10*/  IMAD.U32 R13, R22, 0x10000, RZ ;  /* 0x00010000160d7824 */ /* 0x020fe200078e00ff */
[----:B------:R-:W-:Y:S01]  /*2a20*/  ISETP.GT.AND P1, PT, R0, 0x8, PT ;  /* 0x000000080000780c */ /* 0x000fe20003f24270 */
[----:B------:R-:W-:Y:S02]  /*2a30*/  BSSY B1, `(.L_x_38) ;  /* 0x0000008000017945 */ /* 0x000fe40003800000 */
[----:B------:R-:W-:Y:S01]  /*2a40*/  FMUL R2, R13, R152 ;  /* 0x000000980d027220 */ /* 0x000fe20000400000 */
[----:B------:R-:W-:-:S03]  /*2a50*/  ISETP.GT.AND P2, PT, R3, RZ, P1 ;  /* 0x000000ff0300720c */ /* 0x000fc60000f44270 */
[----:B------:R-:W-:-:S05]  /*2a60*/  FFMA R2, R27, R153, R2 ;  /* 0x000000991b027223 */ /* 0x000fca0000000002 */
[----:B------:R-:W-:-:S05]  /*2a70*/  F2FP.BF16.F32.PACK_AB R2, RZ, R2 ;  /* 0x00000002ff02723e */ /* 0x000fca00000010ff */
[----:B------:R3:W-:Y:S01]  /*2a80*/  @P0 STG.E.U16 desc[UR36][R10.64+0x2], R2 ;  /* 0x000002020a000986 */ /* 0x0007e2000c101524 */
[----:B------:R-:W-:Y:S05]  /*2a90*/  @!P2 BRA `(.L_x_39) ;  /* 0x000000000004a947 */ /* 0x000fea0003800000 */
[----:B------:R4:W5:Y:S02]  /*2aa0*/  LDG.E.LTC128B.U16 R22, desc[UR36][R6.64+0x10] ;  /* 0x0000102406167981 */ /* 0x000964000c1e1520 */
.L_x_39:
[----:B------:R-:W-:Y:S05]  /*2ab0*/  BSYNC B1 ;  /* 0x0000000000017941 */ /* 0x000fea0003800000 */
.L_x_38:
        /* <DEDUP_REMOVED lines=10> */
.L_x_41:
[----:B------:R-:W-:Y:S05]  /*2b60*/  BSYNC B1 ;  /* 0x0000000000017941 */ /* 0x000fea0003800000 */
.L_x_40:
[----:B0----5:R-:W-:Y:S01]  /*2b70*/  IMAD.U32 R13, R22, 0x10000, RZ ;  /* 0x00010000160d7824 */ /* 0x021fe200078e00ff */
[----:B------:R-:W-:Y:S01]  /*2b80*/  ISETP.GT.AND P1, PT, R3, 0x8, P1 ;  /* 0x000000080300780c */ /* 0x000fe20000f24270 */
[----:B------:R-:W-:Y:S02]  /*2b90*/  BSSY B1, `(.L_x_42) ;  /* 0x0000007000017945 */ /* 0x000fe40003800000 */
[----:B---3--:R-:W-:-:S04]  /*2ba0*/  FMUL R2, R13, R152 ;  /* 0x000000980d027220 */ /* 0x008fc80000400000 */
[----:B------:R-:W-:-:S05]  /*2bb0*/  FFMA R2, R29, R153, R2 ;  /* 0x000000991d027223 */ /* 0x000fca0000000002 */
[----:B------:R-:W-:-:S05]  /*2bc0*/  F2FP.BF16.F32.PACK_AB R2, RZ, R2 ;  /* 0x00000002ff02723e */ /* 0x000fca00000010ff */
[----:B------:R0:W-:Y:S01]  /*2bd0*/  @P3 STG.E.U16 desc[UR36][R4.64+0x12], R2 ;  /* 0x0000120204003986 */ /* 0x0001e2000c101524 */
[----:B------:R-:W-:Y:S05]  /*2be0*/  @!P1 BRA `(.L_x_43) ;  /* 0x0000000000049947 */ /* 0x000fea0003800000 */
[----:B------:R3:W5:Y:S02]  /*2bf0*/  LDG.E.LTC128B.U16 R22, desc[UR36][R8.64+0x10] ;  /* 0x0000102408167981 */ /* 0x000764000c1e1520 */
.L_x_43:
[----:B------:R-:W-:Y:S05]  /*2c00*/  BSYNC B1 ;  /* 0x0000000000017941 */ /* 0x000fea0003800000 */
.L_x_42:
[----:B-----5:R-:W-:Y:S01]  /*2c10*/  IMAD.U32 R13, R22, 0x10000, RZ ;  /* 0x00010000160d7824 */ /* 0x020fe200078e00ff */
[----:B------:R-:W-:Y:S01]  /*2c20*/  ISETP.GT.AND P0, PT, R3, 0x8, P0 ;  /* 0x000000080300780c */ /* 0x000fe20000704270 */
[----:B------:R-:W-:Y:S02]  /*2c30*/  BSSY B1, `(.L_x_44) ;  /* 0x0000007000017945 */ /* 0x000fe40003800000 */
[----:B------:R-:W-:-:S04]  /*2c40*/  FMUL R13, R13, R152 ;  /* 0x000000980d0d7220 */ /* 0x000fc80000400000 */
[----:B------:R-:W-:-:S05]  /*2c50*/  FFMA R13, R30, R153, R13 ;  /* 0x000000991e0d7223 */ /* 0x000fca000000000d */
[----:B------:R-:W-:-:S05]  /*2c60*/  F2FP.BF16.F32.PACK_AB R13, RZ, R13 ;  /* 0x0000000dff0d723e */ /* 0x000fca00000010ff */
[----:B------:R0:W-:Y:S01]  /*2c70*/  @P1 STG.E.U16 desc[UR36][R10.64+0x10], R13 ;  /* 0x0000100d0a001986 */ /* 0x0001e2000c101524 */
[----:B------:R-:W-:Y:S05]  /*2c80*/  @!P0 BRA `(.L_x_45) ;  /* 0x0000000000048947 */ /* 0x000fea0003800000 */
[----:B------:R0:W5:Y:S02]  /*2c90*/  LDG.E.LTC128B.U16 R22, desc[UR36][R8.64+0x12] ;  /* 0x0000122408167981 */ /* 0x000164000c1e1520 */
.L_x_45:
[----:B------:R-:W-:Y:S05]  /*2ca0*/  BSYNC B1 ;  /* 0x0000000000017941 */ /* 0x000fea0003800000 */
.L_x_44:
[----:B0----5:R-:W-:Y:S01]  /*2cb0*/  IMAD.U32 R13, R22, 0x10000, RZ ;  /* 0x00010000160d7824 */ /* 0x021fe200078e00ff */
        /* <DEDUP_REMOVED lines=9> */
.L_x_47:
[----:B------:R-:W-:Y:S05]  /*2d50*/  BSYNC B1 ;  /* 0x0000000000017941 */ /* 0x000fea0003800000 */
.L_x_46:
        /* <DEDUP_REMOVED lines=10> */
.L_x_49:
[----:B------:R-:W-:Y:S05]  /*2e00*/  BSYNC B1 ;  /* 0x0000000000017941 */ /* 0x000fea0003800000 */
.L_x_48:
[----:B0----5:R-:W-:Y:S01]  /*2e10*/  IMAD.U32 R13, R22, 0x10000, RZ ;  /* 0x00010000160d7824 */ /* 0x021fe200078e00ff */
        /* <DEDUP_REMOVED lines=8> */
.L_x_51:
[----:B------:R-:W-:Y:S05]  /*2ea0*/  BSYNC B1 ;  /* 0x0000000000017941 */ /* 0x000fea0003800000 */
.L_x_50:
        /* <DEDUP_REMOVED lines=9> */
.L_x_53:
[----:B------:R-:W-:Y:S05]  /*2f40*/  BSYNC B1 ;  /* 0x0000000000017941 */ /* 0x000fea0003800000 */
.L_x_52:
        /* <DEDUP_REMOVED lines=10> */
.L_x_55:
[----:B------:R-:W-:Y:S05]  /*2ff0*/  BSYNC B1 ;  /* 0x0000000000017941 */ /* 0x000fea0003800000 */
.L_x_54:
        /* <DEDUP_REMOVED lines=10> */
.L_x_57:
[----:B------:R-:W-:Y:S05]  /*30a0*/  BSYNC B1 ;  /* 0x0000000000017941 */ /* 0x000fea0003800000 */
.L_x_56:
        /* <DEDUP_REMOVED lines=9> */
.L_x_59:
[----:B------:R-:W-:Y:S05]  /*3140*/  BSYNC B1 ;  /* 0x0000000000017941 */ /* 0x000fea0003800000 */
.L_x_58:
        /* <DEDUP_REMOVED lines=9> */
.L_x_61:
[----:B------:R-:W-:Y:S05]  /*31e0*/  BSYNC B1 ;  /* 0x0000000000017941 */ /* 0x000fea0003800000 */
.L_x_60:
        /* <DEDUP_REMOVED lines=10> */
.L_x_63:
[----:B------:R-:W-:Y:S05]  /*3290*/  BSYNC B1 ;  /* 0x0000000000017941 */ /* 0x000fea0003800000 */
.L_x_62:
        /* <DEDUP_REMOVED lines=10> */
.L_x_65:
[----:B------:R-:W-:Y:S05]  /*3340*/  BSYNC B1 ;  /* 0x0000000000017941 */ /* 0x000fea0003800000 */
.L_x_64:
        /* <DEDUP_REMOVED lines=9> */
.L_x_67:
[----:B------:R-:W-:Y:S05]  /*33e0*/  BSYNC B1 ;  /* 0x0000000000017941 */ /* 0x000fea0003800000 */
.L_x_66:
        /* <DEDUP_REMOVED lines=9> */
.L_x_69:
[----:B------:R-:W-:Y:S05]  /*3480*/  BSYNC B1 ;  /* 0x0000000000017941 */ /* 0x000fea0003800000 */
.L_x_68:
        /* <DEDUP_REMOVED lines=10> */
.L_x_71:
[----:B------:R-:W-:Y:S05]  /*3530*/  BSYNC B1 ;  /* 0x0000000000017941 */ /* 0x000fea0003800000 */
.L_x_70:
        /* <DEDUP_REMOVED lines=10> */
.L_x_73:
[----:B------:R-:W-:Y:S05]  /*35e0*/  BSYNC B1 ;  /* 0x0000000000017941 */ /* 0x000fea0003800000 */
.L_x_72:
        /* <DEDUP_REMOVED lines=9> */
.L_x_75:
[----:B------:R-:W-:Y:S05]  /*3680*/  BSYNC B1 ;  /* 0x0000000000017941 */ /* 0x000fea0003800000 */
.L_x_74:
        /* <DEDUP_REMOVED lines=9> */
.L_x_77:
[----:B------:R-:W-:Y:S05]  /*3720*/  BSYNC B1 ;  /* 0x0000000000017941 */ /* 0x000fea0003800000 */
.L_x_76:
        /* <DEDUP_REMOVED lines=10> */
.L_x_79:
[----:B------:R-:W-:Y:S05]  /*37d0*/  BSYNC B1 ;  /* 0x0000000000017941 */ /* 0x000fea0003800000 */
.L_x_78:
        /* <DEDUP_REMOVED lines=10> */
.L_x_81:
[----:B------:R-:W-:Y:S05]  /*3880*/  BSYNC B1 ;  /* 0x0000000000017941 */ /* 0x000fea0003800000 */
.L_x_80:
        /* <DEDUP_REMOVED lines=9> */
.L_x_83:
[----:B------:R-:W-:Y:S05]  /*3920*/  BSYNC B1 ;  /* 0x0000000000017941 */ /* 0x000fea0003800000 */
.L_x_82:
        /* <DEDUP_REMOVED lines=9> */
.L_x_85:
[----:B------:R-:W-:Y:S05]  /*39c0*/  BSYNC B1 ;  /* 0x0000000000017941 */ /* 0x000fea0003800000 */
.L_x_84:
        /* <DEDUP_REMOVED lines=10> */
.L_x_87:
[----:B------:R-:W-:Y:S05]  /*3a70*/  BSYNC B1 ;  /* 0x0000000000017941 */ /* 0x000fea0003800000 */
.L_x_86:
        /* <DEDUP_REMOVED lines=10> */
.L_x_89:
[----:B------:R-:W-:Y:S05]  /*3b20*/  BSYNC B1 ;  /* 0x0000000000017941 */ /* 0x000fea0003800000 */
.L_x_88:
        /* <DEDUP_REMOVED lines=9> */
.L_x_91:
[----:B------:R-:W-:Y:S05]  /*3bc0*/  BSYNC B1 ;  /* 0x0000000000017941 */ /* 0x000fea0003800000 */
.L_x_90:
        /* <DEDUP_REMOVED lines=9> */
.L_x_93:
[----:B------:R-:W-:Y:S05]  /*3c60*/  BSYNC B1 ;  /* 0x0000000000017941 */ /* 0x000fea0003800000 */
.L_x_92:
        /* <DEDUP_REMOVED lines=10> */
.L_x_95:
[----:B------:R-:W-:Y:S05]  /*3d10*/  BSYNC B1 ;  /* 0x0000000000017941 */ /* 0x000fea0003800000 */
.L_x_94:
        /* <DEDUP_REMOVED lines=10> */
.L_x_97:
[----:B------:R-:W-:Y:S05]  /*3dc0*/  BSYNC B1 ;  /* 0x0000000000017941 */ /* 0x000fea0003800000 */
.L_x_96:
        /* <DEDUP_REMOVED lines=9> */
.L_x_99:
[----:B------:R-:W-:Y:S05]  /*3e60*/  BSYNC B1 ;  /* 0x0000000000017941 */ /* 0x000fea0003800000 */
.L_x_98:
        /* <DEDUP_REMOVED lines=9> */
.L_x_101:
[----:B------:R-:W-:Y:S05]  /*3f00*/  BSYNC B1 ;  /* 0x0000000000017941 */ /* 0x000fea0003800000 */
.L_x_100:
        /* <DEDUP_REMOVED lines=10> */
.L_x_103:
[----:B------:R-:W-:Y:S05]  /*3fb0*/  BSYNC B1 ;  /* 0x0000000000017941 */ /* 0x000fea0003800000 */
.L_x_102:
        /* <DEDUP_REMOVED lines=10> */
.L_x_105:
[----:B------:R-:W-:Y:S05]  /*4060*/  BSYNC B1 ;  /* 0x0000000000017941 */ /* 0x000fea0003800000 */
.L_x_104:
        /* <DEDUP_REMOVED lines=9> */
.L_x_107:
[----:B------:R-:W-:Y:S05]  /*4100*/  BSYNC B1 ;  /* 0x0000000000017941 */ /* 0x000fea0003800000 */
.L_x_106:
        /* <DEDUP_REMOVED lines=9> */
.L_x_109:
[----:B------:R-:W-:Y:S05]  /*41a0*/  BSYNC B1 ;  /* 0x0000000000017941 */ /* 0x000fea0003800000 */
.L_x_108:
        /* <DEDUP_REMOVED lines=10> */
.L_x_111:
[----:B------:R-:W-:Y:S05]  /*4250*/  BSYNC B1 ;  /* 0x0000000000017941 */ /* 0x000fea0003800000 */
.L_x_110:
        /* <DEDUP_REMOVED lines=10> */
.L_x_113:
[----:B------:R-:W-:Y:S05]  /*4300*/  BSYNC B1 ;  /* 0x0000000000017941 */ /* 0x000fea0003800000 */
.L_x_112:
        /* <DEDUP_REMOVED lines=9> */
.L_x_115:
[----:B------:R-:W-:Y:S05]  /*43a0*/  BSYNC B1 ;  /* 0x0000000000017941 */ /* 0x000fea0003800000 */
.L_x_114:
        /* <DEDUP_REMOVED lines=9> */
.L_x_117:
[----:B------:R-:W-:Y:S05]  /*4440*/  BSYNC B1 ;  /* 0x0000000000017941 */ /* 0x000fea0003800000 */
.L_x_116:
        /* <DEDUP_REMOVED lines=10> */
.L_x_119:
[----:B------:R-:W-:Y:S05]  /*44f0*/  BSYNC B1 ;  /* 0x0000000000017941 */ /* 0x000fea0003800000 */
.L_x_118:
        /* <DEDUP_REMOVED lines=10> */
.L_x_121:
[----:B------:R-:W-:Y:S05]  /*45a0*/  BSYNC B1 ;  /* 0x0000000000017941 */ /* 0x000fea0003800000 */
.L_x_120:
        /* <DEDUP_REMOVED lines=9> */
.L_x_123:
[----:B------:R-:W-:Y:S05]  /*4640*/  BSYNC B1 ;  /* 0x0000000000017941 */ /* 0x000fea0003800000 */
.L_x_122:
        /* <DEDUP_REMOVED lines=9> */
.L_x_125:
[----:B------:R-:W-:Y:S05]  /*46e0*/  BSYNC B1 ;  /* 0x0000000000017941 */ /* 0x000fea0003800000 */
.L_x_124:
        /* <DEDUP_REMOVED lines=10> */
.L_x_127:
[----:B------:R-:W-:Y:S05]  /*4790*/  BSYNC B1 ;  /* 0x0000000000017941 */ /* 0x000fea0003800000 */
.L_x_126:
        /* <DEDUP_REMOVED lines=10> */
.L_x_129:
[----:B------:R-:W-:Y:S05]  /*4840*/  BSYNC B1 ;  /* 0x0000000000017941 */ /* 0x000fea0003800000 */
.L_x_128:
        /* <DEDUP_REMOVED lines=9> */
.L_x_131:
[----:B------:R-:W-:Y:S05]  /*48e0*/  BSYNC B1 ;  /* 0x0000000000017941 */ /* 0x000fea0003800000 */
.L_x_130:
        /* <DEDUP_REMOVED lines=9> */
.L_x_133:
[----:B------:R-:W-:Y:S05]  /*4980*/  BSYNC B1 ;  /* 0x0000000000017941 */ /* 0x000fea0003800000 */
.L_x_132:
        /* <DEDUP_REMOVED lines=10> */
.L_x_135:
[----:B------:R-:W-:Y:S05]  /*4a30*/  BSYNC B1 ;  /* 0x0000000000017941 */ /* 0x000fea0003800000 */
.L_x_134:
        /* <DEDUP_REMOVED lines=10> */
.L_x_137:
[----:B------:R-:W-:Y:S05]  /*4ae0*/  BSYNC B1 ;  /* 0x0000000000017941 */ /* 0x000fea0003800000 */
.L_x_136:
        /* <DEDUP_REMOVED lines=9> */
.L_x_139:
[----:B------:R-:W-:Y:S05]  /*4b80*/  BSYNC B1 ;  /* 0x0000000000017941 */ /* 0x000fea0003800000 */
.L_x_138:
        /* <DEDUP_REMOVED lines=9> */
.L_x_141:
[----:B------:R-:W-:Y:S05]  /*4c20*/  BSYNC B1 ;  /* 0x0000000000017941 */ /* 0x000fea0003800000 */
.L_x_140:
        /* <DEDUP_REMOVED lines=10> */
.L_x_143:
[----:B------:R-:W-:Y:S05]  /*4cd0*/  BSYNC B1 ;  /* 0x0000000000017941 */ /* 0x000fea0003800000 */
.L_x_142:
        /* <DEDUP_REMOVED lines=10> */
.L_x_145:
[----:B------:R-:W-:Y:S05]  /*4d80*/  BSYNC B1 ;  /* 0x0000000000017941 */ /* 0x000fea0003800000 */
.L_x_144:
        /* <DEDUP_REMOVED lines=9> */
.L_x_147:
[----:B------:R-:W-:Y:S05]  /*4e20*/  BSYNC B1 ;  /* 0x0000000000017941 */ /* 0x000fea0003800000 */
.L_x_146:
        /* <DEDUP_REMOVED lines=9> */
.L_x_149:
[----:B------:R-:W-:Y:S05]  /*4ec0*/  BSYNC B1 ;  /* 0x0000000000017941 */ /* 0x000fea0003800000 */
.L_x_148:
        /* <DEDUP_REMOVED lines=10> */
.L_x_151:
[----:B------:R-:W-:Y:S05]  /*4f70*/  BSYNC B1 ;  /* 0x0000000000017941 */ /* 0x000fea0003800000 */
.L_x_150:
        /* <DEDUP_REMOVED lines=10> */
.L_x_153:
[----:B------:R-:W-:Y:S05]  /*5020*/  BSYNC B1 ;  /* 0x0000000000017941 */ /* 0x000fea0003800000 */
.L_x_152:
        /* <DEDUP_REMOVED lines=9> */
.L_x_155:
[----:B------:R-:W-:Y:S05]  /*50c0*/  BSYNC B1 ;  /* 0x0000000000017941 */ /* 0x000fea0003800000 */
.L_x_154:
        /* <DEDUP_REMOVED lines=9> */
.L_x_157:
[----:B------:R-:W-:Y:S05]  /*5160*/  BSYNC B1 ;  /* 0x0000000000017941 */ /* 0x000fea0003800000 */
.L_x_156:
        /* <DEDUP_REMOVED lines=10> */
.L_x_159:
[----:B------:R-:W-:Y:S05]  /*5210*/  BSYNC B1 ;  /* 0x0000000000017941 */ /* 0x000fea0003800000 */
.L_x_158:
        /* <DEDUP_REMOVED lines=10> */
.L_x_161:
[----:B------:R-:W-:Y:S05]  /*52c0*/  BSYNC B1 ;  /* 0x0000000000017941 */ /* 0x000fea0003800000 */
.L_x_160:
        /* <DEDUP_REMOVED lines=9> */
.L_x_163:
[----:B------:R-:W-:Y:S05]  /*5360*/  BSYNC B1 ;  /* 0x0000000000017941 */ /* 0x000fea0003800000 */
.L_x_162:
        /* <DEDUP_REMOVED lines=9> */
.L_x_165:
[----:B------:R-:W-:Y:S05]  /*5400*/  BSYNC B1 ;  /* 0x0000000000017941 */ /* 0x000fea0003800000 */
.L_x_164:
        /* <DEDUP_REMOVED lines=10> */
.L_x_167:
[----:B------:R-:W-:Y:S05]  /*54b0*/  BSYNC B1 ;  /* 0x0000000000017941 */ /* 0x000fea0003800000 */
.L_x_166:
        /* <DEDUP_REMOVED lines=10> */
.L_x_169:
[----:B------:R-:W-:Y:S05]  /*5560*/  BSYNC B1 ;  /* 0x0000000000017941 */ /* 0x000fea0003800000 */
.L_x_168:
        /* <DEDUP_REMOVED lines=9> */
.L_x_171:
[----:B------:R-:W-:Y:S05]  /*5600*/  BSYNC B1 ;  /* 0x0000000000017941 */ /* 0x000fea0003800000 */
.L_x_170:
        /* <DEDUP_REMOVED lines=9> */
.L_x_173:
[----:B------:R-:W-:Y:S05]  /*56a0*/  BSYNC B1 ;  /* 0x0000000000017941 */ /* 0x000fea0003800000 */
.L_x_172:
        /* <DEDUP_REMOVED lines=10> */
.L_x_175:
[----:B------:R-:W-:Y:S05]  /*5750*/  BSYNC B1 ;  /* 0x0000000000017941 */ /* 0x000fea0003800000 */
.L_x_174:
        /* <DEDUP_REMOVED lines=10> */
.L_x_177:
[----:B------:R-:W-:Y:S05]  /*5800*/  BSYNC B1 ;  /* 0x0000000000017941 */ /* 0x000fea0003800000 */
.L_x_176:
        /* <DEDUP_REMOVED lines=9> */
.L_x_179:
[----:B------:R-:W-:Y:S05]  /*58a0*/  BSYNC B1 ;  /* 0x0000000000017941 */ /* 0x000fea0003800000 */
.L_x_178:
        /* <DEDUP_REMOVED lines=9> */
.L_x_181:
[----:B------:R-:W-:Y:S05]  /*5940*/  BSYNC B1 ;  /* 0x0000000000017941 */ /* 0x000fea0003800000 */
.L_x_180:
        /* <DEDUP_REMOVED lines=10> */
.L_x_183:
[----:B------:R-:W-:Y:S05]  /*59f0*/  BSYNC B1 ;  /* 0x0000000000017941 */ /* 0x000fea0003800000 */
.L_x_182:
        /* <DEDUP_REMOVED lines=10> */
.L_x_185:
[----:B------:R-:W-:Y:S05]  /*5aa0*/  BSYNC B1 ;  /* 0x0000000000017941 */ /* 0x000fea0003800000 */
.L_x_184:
        /* <DEDUP_REMOVED lines=9> */
.L_x_187:
[----:B------:R-:W-:Y:S05]  /*5b40*/  BSYNC B1 ;  /* 0x0000000000017941 */ /* 0x000fea0003800000 */
.L_x_186:
        /* <DEDUP_REMOVED lines=9> */
.L_x_189:
[----:B------:R-:W-:Y:S05]  /*5be0*/  BSYNC B1 ;  /* 0x0000000000017941 */ /* 0x000fea0003800000 */
.L_x_188:
        /* <DEDUP_REMOVED lines=10> */
.L_x_191:
[----:B------:R-:W-:Y:S05]  /*5c90*/  BSYNC B1 ;  /* 0x0000000000017941 */ /* 0x000fea0003800000 */
.L_x_190:
        /* <DEDUP_REMOVED lines=10> */
.L_x_193:
[----:B------:R-:W-:Y:S05]  /*5d40*/  BSYNC B1 ;  /* 0x0000000000017941 */ /* 0x000fea0003800000 */
.L_x_192:
        /* <DEDUP_REMOVED lines=9> */
.L_x_195:
[----:B------:R-:W-:Y:S05]  /*5de0*/  BSYNC B1 ;  /* 0x0000000000017941 */ /* 0x000fea0003800000 */
.L_x_194:
        /* <DEDUP_REMOVED lines=9> */
.L_x_197:
[----:B------:R-:W-:Y:S05]  /*5e80*/  BSYNC B1 ;  /* 0x0000000000017941 */ /* 0x000fea0003800000 */
.L_x_196:
        /* <DEDUP_REMOVED lines=10> */
.L_x_199:
[----:B------:R-:W-:Y:S05]  /*5f30*/  BSYNC B1 ;  /* 0x0000000000017941 */ /* 0x000fea0003800000 */
.L_x_198:
        /* <DEDUP_REMOVED lines=10> */
.L_x_201:
[----:B------:R-:W-:Y:S05]  /*5fe0*/  BSYNC B1 ;  /* 0x0000000000017941 */ /* 0x000fea0003800000 */
.L_x_200:
        /* <DEDUP_REMOVED lines=9> */
.L_x_203:
[----:B------:R-:W-:Y:S05]  /*6080*/  BSYNC B1 ;  /* 0x0000000000017941 */ /* 0x000fea0003800000 */
.L_x_202:
        /* <DEDUP_REMOVED lines=9> */
.L_x_205:
[----:B------:R-:W-:Y:S05]  /*6120*/  BSYNC B1 ;  /* 0x0000000000017941 */ /* 0x000fea0003800000 */
.L_x_204:
        /* <DEDUP_REMOVED lines=10> */
.L_x_207:
[----:B------:R-:W-:Y:S05]  /*61d0*/  BSYNC B1 ;  /* 0x0000000000017941 */ /* 0x000fea0003800000 */
.L_x_206:
        /* <DEDUP_REMOVED lines=10> */
.L_x_209:
[----:B------:R-:W-:Y:S05]  /*6280*/  BSYNC B1 ;  /* 0x0000000000017941 */ /* 0x000fea0003800000 */
.L_x_208:
        /* <DEDUP_REMOVED lines=9> */
.L_x_211:
[----:B------:R-:W-:Y:S05]  /*6320*/  BSYNC B1 ;  /* 0x0000000000017941 */ /* 0x000fea0003800000 */
.L_x_210:
        /* <DEDUP_REMOVED lines=9> */
.L_x_213:
[----:B------:R-:W-:Y:S05]  /*63c0*/  BSYNC B1 ;  /* 0x0000000000017941 */ /* 0x000fea0003800000 */
.L_x_212:
        /* <DEDUP_REMOVED lines=10> */
.L_x_215:
[----:B------:R-:W-:Y:S05]  /*6470*/  BSYNC B1 ;  /* 0x0000000000017941 */ /* 0x000fea0003800000 */
.L_x_214:
        /* <DEDUP_REMOVED lines=10> */
.L_x_217:
[----:B------:R-:W-:Y:S05]  /*6520*/  BSYNC B1 ;  /* 0x0000000000017941 */ /* 0x000fea0003800000 */
.L_x_216:
        /* <DEDUP_REMOVED lines=9> */
.L_x_219:
[----:B------:R-:W-:Y:S05]  /*65c0*/  BSYNC B1 ;  /* 0x0000000000017941 */ /* 0x000fea0003800000 */
.L_x_218:
        /* <DEDUP_REMOVED lines=9> */
.L_x_221:
[----:B------:R-:W-:Y:S05]  /*6660*/  BSYNC B1 ;  /* 0x0000000000017941 */ /* 0x000fea0003800000 */
.L_x_220:
        /* <DEDUP_REMOVED lines=10> */
.L_x_223:
[----:B------:R-:W-:Y:S05]  /*6710*/  BSYNC B1 ;  /* 0x0000000000017941 */ /* 0x000fea0003800000 */
.L_x_222:
        /* <DEDUP_REMOVED lines=10> */
.L_x_225:
[----:B------:R-:W-:Y:S05]  /*67c0*/  BSYNC B1 ;  /* 0x0000000000017941 */ /* 0x000fea0003800000 */
.L_x_224:
        /* <DEDUP_REMOVED lines=9> */
.L_x_227:
[----:B------:R-:W-:Y:S05]  /*6860*/  BSYNC B1 ;  /* 0x0000000000017941 */ /* 0x000fea0003800000 */
.L_x_226:
        /* <DEDUP_REMOVED lines=9> */
.L_x_229:
[----:B------:R-:W-:Y:S05]  /*6900*/  BSYNC B1 ;  /* 0x0000000000017941 */ /* 0x000fea0003800000 */
.L_x_228:
        /* <DEDUP_REMOVED lines=10> */
.L_x_231:
[----:B------:R-:W-:Y:S05]  /*69b0*/  BSYNC B1 ;  /* 0x0000000000017941 */ /* 0x000fea0003800000 */
.L_x_230:
        /* <DEDUP_REMOVED lines=10> */
.L_x_233:
[----:B------:R-:W-:Y:S05]  /*6a60*/  BSYNC B1 ;  /* 0x0000000000017941 */ /* 0x000fea0003800000 */
.L_x_232:
        /* <DEDUP_REMOVED lines=9> */
.L_x_235:
[----:B------:R-:W-:Y:S05]  /*6b00*/  BSYNC B1 ;  /* 0x0000000000017941 */ /* 0x000fea0003800000 */
.L_x_234:
        /* <DEDUP_REMOVED lines=9> */
.L_x_237:
[----:B------:R-:W-:Y:S05]  /*6ba0*/  BSYNC B1 ;  /* 0x0000000000017941 */ /* 0x000fea0003800000 */
.L_x_236:
        /* <DEDUP_REMOVED lines=10> */
.L_x_239:
[----:B------:R-:W-:Y:S05]  /*6c50*/  BSYNC B1 ;  /* 0x0000000000017941 */ /* 0x000fea0003800000 */
.L_x_238:
        /* <DEDUP_REMOVED lines=10> */
.L_x_241:
[----:B------:R-:W-:Y:S05]  /*6d00*/  BSYNC B1 ;  /* 0x0000000000017941 */ /* 0x000fea0003800000 */
.L_x_240:
        /* <DEDUP_REMOVED lines=9> */
.L_x_243:
[----:B------:R-:W-:Y:S05]  /*6da0*/  BSYNC B1 ;  /* 0x0000000000017941 */ /* 0x000fea0003800000 */
.L_x_242:
        /* <DEDUP_REMOVED lines=9> */
.L_x_245:
[----:B------:R-:W-:Y:S05]  /*6e40*/  BSYNC B1 ;  /* 0x0000000000017941 */ /* 0x000fea0003800000 */
.L_x_244:
        /* <DEDUP_REMOVED lines=10> */
.L_x_247:
[----:B------:R-:W-:Y:S05]  /*6ef0*/  BSYNC B1 ;  /* 0x0000000000017941 */ /* 0x000fea0003800000 */
.L_x_246:
        /* <DEDUP_REMOVED lines=10> */
.L_x_249:
[----:B------:R-:W-:Y:S05]  /*6fa0*/  BSYNC B1 ;  /* 0x0000000000017941 */ /* 0x000fea0003800000 */
.L_x_248:
        /* <DEDUP_REMOVED lines=9> */
.L_x_251:
[----:B------:R-:W-:Y:S05]  /*7040*/  BSYNC B1 ;  /* 0x0000000000017941 */ /* 0x000fea0003800000 */
.L_x_250:
        /* <DEDUP_REMOVED lines=9> */
.L_x_253:
[----:B------:R-:W-:Y:S05]  /*70e0*/  BSYNC B1 ;  /* 0x0000000000017941 */ /* 0x000fea0003800000 */
.L_x_252:
        /* <DEDUP_REMOVED lines=10> */
.L_x_255:
[----:B------:R-:W-:Y:S05]  /*7190*/  BSYNC B1 ;  /* 0x0000000000017941 */ /* 0x000fea0003800000 */
.L_x_254:
        /* <DEDUP_REMOVED lines=10> */
.L_x_257:
[----:B------:R-:W-:Y:S05]  /*7240*/  BSYNC B1 ;  /* 0x0000000000017941 */ /* 0x000fea0003800000 */
.L_x_256:
        /* <DEDUP_REMOVED lines=9> */
.L_x_259:
[----:B------:R-:W-:Y:S05]  /*72e0*/  BSYNC B1 ;  /* 0x0000000000017941 */ /* 0x000fea0003800000 */
.L_x_258:
        /* <DEDUP_REMOVED lines=9> */
.L_x_261:
[----:B------:R-:W-:Y:S05]  /*7380*/  BSYNC B1 ;  /* 0x0000000000017941 */ /* 0x000fea0003800000 */
.L_x_260:
        /* <DEDUP_REMOVED lines=10> */
.L_x_263:
[----:B------:R-:W-:Y:S05]  /*7430*/  BSYNC B1 ;  /* 0x0000000000017941 */ /* 0x000fea0003800000 */
.L_x_262:
        /* <DEDUP_REMOVED lines=10> */
.L_x_265:
[----:B------:R-:W-:Y:S05]  /*74e0*/  BSYNC B1 ;  /* 0x0000000000017941 */ /* 0x000fea0003800000 */
.L_x_264:
        /* <DEDUP_REMOVED lines=9> */
.L_x_267:
[----:B------:R-:W-:Y:S05]  /*7580*/  BSYNC B1 ;  /* 0x0000000000017941 */ /* 0x000fea0003800000 */
.L_x_266:
        /* <DEDUP_REMOVED lines=9> */
.L_x_269:
[----:B------:R-:W-:Y:S05]  /*7620*/  BSYNC B1 ;  /* 0x0000000000017941 */ /* 0x000fea0003800000 */
.L_x_268:
        /* <DEDUP_REMOVED lines=10> */
.L_x_271:
[----:B------:R-:W-:Y:S05]  /*76d0*/  BSYNC B1 ;  /* 0x0000000000017941 */ /* 0x000fea0003800000 */
.L_x_270:
        /* <DEDUP_REMOVED lines=10> */
.L_x_273:
[----:B------:R-:W-:Y:S05]  /*7780*/  BSYNC B1 ;  /* 0x0000000000017941 */ /* 0x000fea0003800000 */
.L_x_272:
        /* <DEDUP_REMOVED lines=9> */
.L_x_275:
[----:B------:R-:W-:Y:S05]  /*7820*/  BSYNC B1 ;  /* 0x0000000000017941 */ /* 0x000fea0003800000 */
.L_x_274:
        /* <DEDUP_REMOVED lines=9> */
.L_x_277:
[----:B------:R-:W-:Y:S05]  /*78c0*/  BSYNC B1 ;  /* 0x0000000000017941 */ /* 0x000fea0003800000 */
.L_x_276:
        /* <DEDUP_REMOVED lines=10> */
.L_x_279:
[----:B------:R-:W-:Y:S05]  /*7970*/  BSYNC B1 ;  /* 0x0000000000017941 */ /* 0x000fea0003800000 */
.L_x_278:
        /* <DEDUP_REMOVED lines=10> */
.L_x_281:
[----:B------:R-:W-:Y:S05]  /*7a20*/  BSYNC B1 ;  /* 0x0000000000017941 */ /* 0x000fea0003800000 */
.L_x_280:
[----:B01--45:R-:W-:Y:S01]  /*7a30*/  IMAD.U32 R7, R22, 0x10000, RZ ;  /* 0x0001000016077824 */ /* 0x033fe200078e00ff */
        /* <DEDUP_REMOVED lines=8> */
.L_x_283:
[----:B------:R-:W-:Y:S05]  /*7ac0*/  BSYNC B1 ;  /* 0x0000000000017941 */ /* 0x000fea0003800000 */
.L_x_282:
[----:B0----5:R-:W-:Y:S01]  /*7ad0*/  IMAD.U32 R5, R22, 0x10000, RZ ;  /* 0x0001000016057824 */ /* 0x021fe200078e00ff */
[----:B------:R-:W-:Y:S01]  /*7ae0*/  ISETP.GT.AND P0, PT, R3, 0x8, P0 ;  /* 0x000000080300780c */ /* 0x000fe20000704270 */
[----:B------:R-:W-:Y:S01]  /*7af0*/  @P1 IMAD.MOV.U32 R4, RZ, RZ, R10 ;  /* 0x000000ffff041224 */ /* 0x000fe200078e000a */
[----:B------:R-:W-:Y:S01]  /*7b00*/  BSSY B1, `(.L_x_284) ;  /* 0x0000009000017945 */ /* 0x000fe20003800000 */
[----:B------:R-:W-:-:S04]  /*7b10*/  FMUL R5, R5, R152 ;  /* 0x0000009805057220 */ /* 0x000fc80000400000 */
[----:B------:R-:W-:-:S05]  /*7b20*/  FFMA R5, R150, R153, R5 ;  /* 0x0000009996057223 */ /* 0x000fca0000000005 */
[----:B------:R-:W-:-:S04]  /*7b30*/  F2FP.BF16.F32.PACK_AB R5, RZ, R5 ;  /* 0x00000005ff05723e */ /* 0x000fc800000010ff */
[----:B------:R-:W-:Y:S01]  /*7b40*/  PRMT R2, R5, 0x7610, R2 ;  /* 0x0000761005027816 */ /* 0x000fe20000000002 */
[----:B------:R-:W-:-:S05]  /*7b50*/  @P1 IMAD.MOV.U32 R5, RZ, RZ, R11 ;  /* 0x000000ffff051224 */ /* 0x000fca00078e000b */
[----:B------:R0:W-:Y:S01]  /*7b60*/  @P1 STG.E.U16 desc[UR36][R4.64+0x1f0], R2 ;  /* 0x0001f00204001986 */ /* 0x0001e2000c101524 */
[----:B------:R-:W-:Y:S05]  /*7b70*/  @!P0 BRA `(.L_x_285) ;  /* 0x0000000000048947 */ /* 0x000fea0003800000 */
[----:B------:R4:W5:Y:S02]  /*7b80*/  LDG.E.LTC128B.U16 R22, desc[UR36][R8.64+0x1f2] ;  /* 0x0001f22408167981 */ /* 0x000964000c1e1520 */
.L_x_285:
[----:B------:R-:W-:Y:S05]  /*7b90*/  BSYNC B1 ;  /* 0x0000000000017941 */ /* 0x000fea0003800000 */
.L_x_284:
[----:B------:R-:W-:Y:S05]  /*7ba0*/  @!P0 BRA `(.L_x_286) ;  /* 0x0000002400488947 */ /* 0x000fea0003800000 */
[----:B-----5:R-:W-:-:S04]  /*7bb0*/  IMAD.U32 R3, R22, 0x10000, RZ ;  /* 0x0001000016037824 */ /* 0x020fc800078e00ff */
[----:B------:R-:W-:-:S04]  /*7bc0*/  FMUL R0, R3, R152 ;  /* 0x0000009803007220 */ /* 0x000fc80000400000 */
[----:B------:R-:W-:-:S05]  /*7bd0*/  FFMA R0, R151, R153, R0 ;  /* 0x0000009997007223 */ /* 0x000fca0000000000 */
[----:B------:R-:W-:-:S05]  /*7be0*/  F2FP.BF16.F32.PACK_AB R0, RZ, R0 ;  /* 0x00000000ff00723e */ /* 0x000fca00000010ff */
[----:B------:R0:W-:Y:S01]  /*7bf0*/  STG.E.U16 desc[UR36][R10.64+0x1f2], R0 ;  /* 0x0001f2000a007986 */ /* 0x0001e2000c101524 */
[----:B------:R-:W-:Y:S05]  /*7c00*/  BRA `(.L_x_286) ;  /* 0x0000002400307947 */ /* 0x000fea0003800000 */
.L_x_33:
[----:B------:R-:W-:Y:S01]  /*7c10*/  ISETP.GT.AND P0, PT, R0, 0x1, PT ;  /* 0x000000010000780c */ /* 0x000fe20003f04270 */
[----:B------:R-:W-:Y:S01]  /*7c20*/  ULDC.64 UR4, c[0x0][0x5c0] ;  /* 0x0001700000047ab9 */ /* 0x000fe20000000a00 */
[-C--:B------:R-:W-:Y:S01]  /*7c30*/  FMUL R24, R24, R153.reuse ;  /* 0x0000009918187220 */ /* 0x080fe20000400000 */
[-C--:B------:R-:W-:Y:S01]  /*7c40*/  FMUL R25, R25, R153.reuse ;  /* 0x0000009919197220 */ /* 0x080fe20000400000 */
[----:B------:R-:W-:Y:S01]  /*7c50*/  ISETP.GT.AND P3, PT, R3, RZ, P0 ;  /* 0x000000ff0300720c */ /* 0x000fe20000764270 */
[-C--:B------:R-:W-:Y:S01]  /*7c60*/  FMUL R26, R26, R153.reuse ;  /* 0x000000991a1a7220 */ /* 0x080fe20000400000 */
[----:B------:R-:W-:Y:S01]  /*7c70*/  LEA R4, P4, R6, UR4, 0x1 ;  /* 0x0000000406047c11 */ /* 0x000fe2000f8808ff */
[-C--:B------:R-:W-:Y:S01]  /*7c80*/  FMUL R27, R27, R153.reuse ;  /* 0x000000991b1b7220 */ /* 0x080fe20000400000 */
[----:B------:R-:W-:Y:S01]  /*7c90*/  F2FP.BF16.F32.PACK_AB R24, RZ, R24 ;  /* 0x00000018ff18723e */ /* 0x000fe200000010ff */
[-C--:B------:R-:W-:Y:S01]  /*7ca0*/  FMUL R28, R28, R153.reuse ;  /* 0x000000991c1c7220 */ /* 0x080fe20000400000 */
[----:B------:R-:W-:Y:S01]  /*7cb0*/  LEA.HI.X R5, R6, UR5, R179, 0x1, P4 ;  /* 0x0000000506057c11 */ /* 0x000fe2000a0f0cb3 */
[----:B------:R-:W-:Y:S01]  /*7cc0*/  FMUL R29, R29, R153 ;  /* 0x000000991d1d7220 */ /* 0x000fe20000400000 */
[----:B------:R-:W-:Y:S01]  /*7cd0*/  F2FP.BF16.F32.PACK_AB R25, RZ, R25 ;  /* 0x00000019ff19723e */ /* 0x000fe200000010ff */
[-C--:B------:R-:W-:Y:S01]  /*7ce0*/  FMUL R30, R30, R153.reuse ;  /* 0x000000991e1e7220 */ /* 0x080fe20000400000 */
[----:B------:R-:W-:Y:S01]  /*7cf0*/  SHF.L.U64.HI R11, R10, 0x4, R11 ;  /* 0x000000040a0b7819 */ /* 0x000fe2000001020b */
[----:B------:R-:W-:Y:S01]  /*7d00*/  @P1 STG.E.U16 desc[UR36][R4.64], R24 ;  /* 0x0000001804001986 */ /* 0x000fe2000c101524 */
[----:B------:R-:W-:Y:S01]  /*7d10*/  ISETP.GT.AND P1, PT, R0, 0x8, PT ;  /* 0x000000080000780c */ /* 0x000fe20003f24270 */
[-C--:B------:R-:W-:Y:S01]  /*7d20*/  FMUL R31, R31, R153.reuse ;  /* 0x000000991f1f7220 */ /* 0x080fe20000400000 */
[C---:B------:R-:W-:Y:S01]  /*7d30*/  ISETP.GT.AND P4, PT, R3.reuse, 0x8, P0 ;  /* 0x000000080300780c */ /* 0x040fe20000784270 */
[----:B------:R-:W-:Y:S01]  /*7d40*/  @P3 STG.E.U16 desc[UR36][R4.64+0x2], R25 ;  /* 0x0000021904003986 */ /* 0x000fe2000c101524 */
[----:B------:R-:W-:Y:S01]  /*7d50*/  LEA R6, P3, R10, R4, 0x4 ;  /* 0x000000040a067211 */ /* 0x000fe200078620ff */
[-C--:B------:R-:W-:Y:S01]  /*7d60*/  FMUL R32, R32, R153.reuse ;  /* 0x0000009920207220 */ /* 0x080fe20000400000 */
[----:B------:R-:W-:Y:S01]  /*7d70*/  ISETP.GT.AND P2, PT, R3, 0x8, P2 ;  /* 0x000000080300780c */ /* 0x000fe20001744270 */
[-C--:B------:R-:W-:Y:S01]  /*7d80*/  FMUL R33, R33, R153.reuse ;  /* 0x0000009921217220 */ /* 0x080fe20000400000 */
[----:B------:R-:W-:Y:S01]  /*7d90*/  ISETP.GT.AND P0, PT, R0, 0x9, PT ;  /* 0x000000090000780c */ /* 0x000fe20003f04270 */
[----:B------:R-:W-:Y:S01]  /*7da0*/  IMAD.X R7, R11, 0x1, R5, P3 ;  /* 0x000000010b077824 */ /* 0x000fe200018e0605 */
[C---:B------:R-:W-:Y:S01]  /*7db0*/  ISETP.GT.AND P5, PT, R3.reuse, RZ, P1 ;  /* 0x000000ff0300720c */ /* 0x040fe20000fa4270 */
[-C--:B------:R-:W-:Y:S01]  /*7dc0*/  FMUL R34, R34, R153.reuse ;  /* 0x0000009922227220 */ /* 0x080fe20000400000 */
[----:B------:R-:W-:Y:S01]  /*7dd0*/  ISETP.GT.AND P3, PT, R3, RZ, P0 ;  /* 0x000000ff0300720c */ /* 0x000fe20000764270 */
[-C--:B------:R-:W-:Y:S01]  /*7de0*/  FMUL R35, R35, R153.reuse ;  /* 0x0000009923237220 */ /* 0x080fe20000400000 */
[----:B------:R-:W-:Y:S01]  /*7df0*/  F2FP.BF16.F32.PACK_AB R26, RZ, R26 ;  /* 0x0000001aff1a723e */ /* 0x000fe200000010ff */
[----:B------:R-:W-:Y:S01]  /*7e00*/  FMUL R36, R36, R153 ;  /* 0x0000009924247220 */ /* 0x000fe20000400000 */
[----:B------:R-:W-:Y:S01]  /*7e10*/  F2FP.BF16.F32.PACK_AB R27, RZ, R27 ;  /* 0x0000001bff1b723e */ /* 0x000fe200000010ff */
[----:B------:R-:W-:Y:S01]  /*7e20*/  FMUL R37, R37, R153 ;  /* 0x0000009925257220 */ /* 0x000fe20000400000 */
[----:B------:R-:W-:Y:S01]  /*7e30*/  F2FP.BF16.F32.PACK_AB R28, RZ, R28 ;  /* 0x0000001cff1c723e */ /* 0x000fe200000010ff */
[----:B------:R-:W-:Y:S01]  /*7e40*/  @P2 STG.E.U16 desc[UR36][R6.64], R26 ;  /* 0x0000001a06002986 */ /* 0x000fe2000c101524 */
[----:B------:R-:W-:Y:S01]  /*7e50*/  F2FP.BF16.F32.PACK_AB R29, RZ, R29 ;  /* 0x0000001dff1d723e */ /* 0x000fe200000010ff */
[-C--:B------:R-:W-:Y:S01]  /*7e60*/  FMUL R38, R38, R153.reuse ;  /* 0x0000009926267220 */ /* 0x080fe20000400000 */
[----:B------:R-:W-:Y:S01]  /*7e70*/  ISETP.GT.AND P2, PT, R3, 0x8, P1 ;  /* 0x000000080300780c */ /* 0x000fe20000f44270 */
[----:B------:R-:W-:Y:S01]  /*7e80*/  @P4 STG.E.U16 desc[UR36][R6.64+0x2], R27 ;  /* 0x0000021b06004986 */ /* 0x000fe2000c101524 */
[----:B------:R-:W-:Y:S01]  /*7e90*/  ISETP.GT.AND P1, PT, R0, 0x10, PT ;  /* 0x000000100000780c */ /* 0x000fe20003f24270 */
[-C--:B------:R-:W-:Y:S01]  /*7ea0*/  FMUL R39, R39, R153.reuse ;  /* 0x0000009927277220 */ /* 0x080fe20000400000 */
[----:B------:R-:W-:Y:S01]  /*7eb0*/  F2FP.BF16.F32.PACK_AB R30, RZ, R30 ;  /* 0x0000001eff1e723e */ /* 0x000fe200000010ff */
[----:B------:R-:W-:Y:S01]  /*7ec0*/  @P5 STG.E.U16 desc[UR36][R4.64+0x10], R28 ;  /* 0x0000101c04005986 */ /* 0x000fe2000c101524 */
[C---:B------:R-:W-:Y:S01]  /*7ed0*/  ISETP.GT.AND P4, PT, R3.reuse, RZ, P1 ;  /* 0x000000ff0300720c */ /* 0x040fe20000f84270 */
[----:B------:R-:W-:Y:S01]  /*7ee0*/  FMUL R40, R40, R153 ;  /* 0x0000009928287220 */ /* 0x000fe20000400000 */
[----:B------:R-:W-:Y:S01]  /*7ef0*/  F2FP.BF16.F32.PACK_AB R31, RZ, R31 ;  /* 0x0000001fff1f723e */ /* 0x000fe200000010ff */
[----:B------:R-:W-:Y:S01]  /*7f00*/  @P3 STG.E.U16 desc[UR36][R4.64+0x12], R29 ;  /* 0x0000121d04003986 */ /* 0x000fe2000c101524 */
[----:B------:R-:W-:Y:S01]  /*7f10*/  ISETP.GT.AND P3, PT, R3, 0x8, P0 ;  /* 0x000000080300780c */ /* 0x000fe20000764270 */
[-C--:B------:R-:W-:Y:S01]  /*7f20*/  FMUL R41, R41, R153.reuse ;  /* 0x0000009929297220 */ /* 0x080fe20000400000 */
[----:B------:R-:W-:Y:S01]  /*7f30*/  ISETP.GT.AND P0, PT, R0, 0x11, PT ;  /* 0x000000110000780c */ /* 0x000fe20003f04270 */
[----:B------:R-:W-:Y:S01]  /*7f40*/  @P2 STG.E.U16 desc[UR36][R6.64+0x10], R30 ;  /* 0x0000101e06002986 */ /* 0x000fe2000c101524 */
[----:B------:R-:W-:Y:S01]  /*7f50*/  F2FP.BF16.F32.PACK_AB R32, RZ, R32 ;  /* 0x00000020ff20723e */ /* 0x000fe200000010ff */
[-C--:B------:R-:W-:Y:S01]  /*7f60*/  FMUL R42, R42, R153.reuse ;  /* 0x000000992a2a7220 */ /* 0x080fe20000400000 */
[----:B------:R-:W-:Y:S01]  /*7f70*/  ISETP.GT.AND P5, PT, R3, RZ, P0 ;  /* 0x000000ff0300720c */ /* 0x000fe200007a4270 */
[-C--:B------:R-:W-:Y:S01]  /*7f80*/  FMUL R43, R43, R153.reuse ;  /* 0x000000992b2b7220 */ /* 0x080fe20000400000 */
[----:B------:R-:W-:Y:S01]  /*7f90*/  ISETP.GT.AND P2, PT, R3, 0x8, P1 ;  /* 0x000000080300780c */ /* 0x000fe20000f44270 */
[-C--:B------:R-:W-:Y:S01]  /*7fa0*/  FMUL R44, R44, R153.reuse ;  /* 0x000000992c2c7220 */ /* 0x080fe20000400000 */
[----:B------:R-:W-:Y:S01]  /*7fb0*/  ISETP.GT.AND P1, PT, R0, 0x18, PT ;  /* 0x000000180000780c */ /* 0x000fe20003f24270 */
[----:B------:R-:W-:Y:S01]  /*7fc0*/  FMUL R45, R45, R153 ;  /* 0x000000992d2d7220 */ /* 0x000fe20000400000 */
[----:B------:R-:W-:Y:S01]  /*7fd0*/  F2FP.BF16.F32.PACK_AB R33, RZ, R33 ;  /* 0x00000021ff21723e */ /* 0x000fe200000010ff */
[----:B------:R-:W-:Y:S01]  /*7fe0*/  @P3 STG.E.U16 desc[UR36][R6.64+0x12], R31 ;  /* 0x0000121f06003986 */ /* 0x000fe2000c101524 */
[C---:B------:R-:W-:Y:S01]  /*7ff0*/  ISETP.GT.AND P3, PT, R3.reuse, 0x8, P0 ;  /* 0x000000080300780c */ /* 0x040fe20000764270 */
[-C--:B------:R-:W-:Y:S01]  /*8000*/  FMUL R46, R46, R153.reuse ;  /* 0x000000992e2e7220 */ /* 0x080fe20000400000 */
[----:B------:R-:W-:Y:S01]  /*8010*/  ISETP.GT.AND P0, PT, R0, 0x19, PT ;  /* 0x000000190000780c */ /* 0x000fe20003f04270 */
[----:B------:R-:W-:Y:S01]  /*8020*/  @P4 STG.E.U16 desc[UR36][R4.64+0x20], R32 ;  /* 0x0000202004004986 */ /* 0x000fe2000c101524 */
[----:B------:R-:W-:Y:S01]  /*8030*/  ISETP.GT.AND P4, PT, R3, RZ, P1 ;  /* 0x000000ff0300720c */ /* 0x000fe20000f84270 */
[-C--:B------:R-:W-:Y:S01]  /*8040*/  FMUL R47, R47, R153.reuse ;  /* 0x000000992f2f7220 */ /* 0x080fe20000400000 */
[----:B------:R-:W-:Y:S01]  /*8050*/  F2FP.BF16.F32.PACK_AB R34, RZ, R34 ;  /* 0x00000022ff22723e */ /* 0x000fe200000010ff */
[----:B------:R-:W-:Y:S01]  /*8060*/  @P5 STG.E.U16 desc[UR36][R4.64+0x22], R33 ;  /* 0x0000222104005986 */ /* 0x000fe2000c101524 */
[----:B------:R-:W-:Y:S01]  /*8070*/  ISETP.GT.AND P5, PT, R3, RZ, P0 ;  /* 0x000000ff0300720c */ /* 0x000fe200007a4270 */
[----:B------:R-:W-:Y:S01]  /*8080*/  FMUL R48, R48, R153 ;  /* 0x0000009930307220 */ /* 0x000fe20000400000 */
[----:B------:R-:W-:Y:S01]  /*8090*/  F2FP.BF16.F32.PACK_AB R35, RZ, R35 ;  /* 0x00000023ff23723e */ /* 0x000fe200000010ff */
[----:B------:R-:W-:Y:S01]  /*80a0*/  @P2 STG.E.U16 desc[UR36][R6.64+0x20], R34 ;  /* 0x0000202206002986 */ /* 0x000fe2000c101524 */
[----:B------:R-:W-:Y:S01]  /*80b0*/  F2FP.BF16.F32.PACK_AB R36, RZ, R36 ;  /* 0x00000024ff24723e */ /* 0x000fe200000010ff */
[-C--:B------:R-:W-:Y:S01]  /*80c0*/  FMUL R49, R49, R153.reuse ;  /* 0x0000009931317220 */ /* 0x080fe20000400000 */
[C---:B------:R-:W-:Y:S01]  /*80d0*/  ISETP.GT.AND P2, PT, R3.reuse, 0x8, P1 ;  /* 0x000000080300780c */ /* 0x040fe20000f44270 */
[----:B------:R-:W-:Y:S01]  /*80e0*/  @P3 STG.E.U16 desc[UR36][R6.64+0x22], R35 ;  /* 0x0000222306003986 */ /* 0x000fe2000c101524 */
[----:B------:R-:W-:Y:S01]  /*80f0*/  ISETP.GT.AND P1, PT, R0, 0x20, PT ;  /* 0x000000200000780c */ /* 0x000fe20003f24270 */
[----:B------:R-:W-:Y:S01]  /*8100*/  FMUL R50, R50, R153 ;  /* 0x0000009932327220 */ /* 0x000fe20000400000 */
[----:B------:R-:W-:Y:S01]  /*8110*/  F2FP.BF16.F32.PACK_AB R37, RZ, R37 ;  /* 0x00000025ff25723e */ /* 0x000fe200000010ff */
[----:B------:R-:W-:Y:S01]  /*8120*/  @P4 STG.E.U16 desc[UR36][R4.64+0x30], R36 ;  /* 0x0000302404004986 */ /* 0x000fe2000c101524 */
[----:B------:R-:W-:Y:S01]  /*8130*/  ISETP.GT.AND P3, PT, R3, 0x8, P0 ;  /* 0x000000080300780c */ /* 0x000fe20000764270 */
[-C--:B------:R-:W-:Y:S01]  /*8140*/  FMUL R51, R51, R153.reuse ;  /* 0x0000009933337220 */ /* 0x080fe20000400000 */
[----:B------:R-:W-:Y:S01]  /*8150*/  ISETP.GT.AND P0, PT, R0, 0x21, PT ;  /* 0x000000210000780c */ /* 0x000fe20003f04270 */
[----:B------:R-:W-:Y:S01]  /*8160*/  @P5 STG.E.U16 desc[UR36][R4.64+0x32], R37 ;  /* 0x0000322504005986 */ /* 0x000fe2000c101524 */
[----:B------:R-:W-:Y:S01]  /*8170*/  ISETP.GT.AND P4, PT, R3, RZ, P1 ;  /* 0x000000ff0300720c */ /* 0x000fe20000f84270 */
[-C--:B------:R-:W-:Y:S01]  /*8180*/  FMUL R52, R52, R153.reuse ;  /* 0x0000009934347220 */ /* 0x080fe20000400000 */
[----:B------:R-:W-:Y:S01]  /*8190*/  F2FP.BF16.F32.PACK_AB R38, RZ, R38 ;  /* 0x00000026ff26723e */ /* 0x000fe200000010ff */
[-C--:B------:R-:W-:Y:S01]  /*81a0*/  FMUL R53, R53, R153.reuse ;  /* 0x0000009935357220 */ /* 0x080fe20000400000 */
        /* <DEDUP_REMOVED lines=325> */
[----:B------:R-:W-:Y:S01]  /*9600*/  FMUL R151, R151, R153 ;  /* 0x0000009997977220 */ /* 0x000fe20000400000 */
[----:B------:R-:W-:Y:S01]  /*9610*/  ISETP.GT.AND P2, PT, R3, 0x8, P1 ;  /* 0x000000080300780c */ /* 0x000fe20000f44270 */
[----:B------:R-:W-:Y:S01]  /*9620*/  @P3 STG.E.U16 desc[UR36][R6.64+0x132], R103 ;  /* 0x0001326706003986 */ /* 0x000fe2000c101524 */
[----:B------:R-:W-:-:S02]  /*9630*/  ISETP.GT.AND P1, PT, R0, 0xa8, PT ;  /* 0x000000a80000780c */ /* 0x000fc40003f24270 */
[----:B------:R-:W-:Y:S01]  /*9640*/  F2FP.BF16.F32.PACK_AB R105, RZ, R105 ;  /* 0x00000069ff69723e */ /* 0x000fe200000010ff */
[----:B------:R-:W-:Y:S01]  /*9650*/  @P4 STG.E.U16 desc[UR36][R4.64+0x140], R104 ;  /* 0x0001406804004986 */ /* 0x000fe2000c101524 */
[C---:B------:R-:W-:Y:S02]  /*9660*/  ISETP.GT.AND P3, PT, R3.reuse, 0x8, P0 ;  /* 0x000000080300780c */ /* 0x040fe40000764270 */
[----:B------:R-:W-:Y:S01]  /*9670*/  ISETP.GT.AND P0, PT, R0, 0xa9, PT ;  /* 0x000000a90000780c */ /* 0x000fe20003f04270 */
[----:B------:R-:W-:Y:S01]  /*9680*/  @P5 STG.E.U16 desc[UR36][R4.64+0x142], R105 ;  /* 0x0001426904005986 */ /* 0x000fe2000c101524 */
[C---:B------:R-:W-:Y:S02]  /*9690*/  ISETP.GT.AND P4, PT, R3.reuse, RZ, P1 ;  /* 0x000000ff0300720c */ /* 0x040fe40000f84270 */
[----:B------:R-:W-:Y:S02]  /*96a0*/  F2FP.BF16.F32.PACK_AB R106, RZ, R106 ;  /* 0x0000006aff6a723e */ /* 0x000fe400000010ff */
[----:B------:R-:W-:-:S02]  /*96b0*/  ISETP.GT.AND P5, PT, R3, RZ, P0 ;  /* 0x000000ff0300720c */ /* 0x000fc400007a4270 */
[----:B------:R-:W-:Y:S01]  /*96c0*/  F2FP.BF16.F32.PACK_AB R107, RZ, R107 ;  /* 0x0000006bff6b723e */ /* 0x000fe200000010ff */
[----:B------:R-:W-:Y:S01]  /*96d0*/  @P2 STG.E.U16 desc[UR36][R6.64+0x140], R106 ;  /* 0x0001406a06002986 */ /* 0x000fe2000c101524 */
[----:B------:R-:W-:Y:S02]  /*96e0*/  F2FP.BF16.F32.PACK_AB R108, RZ, R108 ;  /* 0x0000006cff6c723e */ /* 0x000fe400000010ff */
[C---:B------:R-:W-:Y:S01]  /*96f0*/  ISETP.GT.AND P2, PT, R3.reuse, 0x8, P1 ;  /* 0x000000080300780c */ /* 0x040fe20000f44270 */
[----:B------:R-:W-:Y:S01]  /*9700*/  @P3 STG.E.U16 desc[UR36][R6.64+0x142], R107 ;  /* 0x0001426b06003986 */ /* 0x000fe2000c101524 */
[----:B------:R-:W-:Y:S02]  /*9710*/  ISETP.GT.AND P1, PT, R0, 0xb0, PT ;  /* 0x000000b00000780c */ /* 0x000fe40003f24270 */
[----:B------:R-:W-:Y:S01]  /*9720*/  F2FP.BF16.F32.PACK_AB R109, RZ, R109 ;  /* 0x0000006dff6d723e */ /* 0x000fe200000010ff */
[----:B------:R-:W-:Y:S01]  /*9730*/  @P4 STG.E.U16 desc[UR36][R4.64+0x150], R108 ;  /* 0x0001506c04004986 */ /* 0x000fe2000c101524 */
[----:B------:R-:W-:-:S02]  /*9740*/  ISETP.GT.AND P3, PT, R3, 0x8, P0 ;  /* 0x000000080300780c */ /* 0x000fc40000764270 */
[----:B------:R-:W-:Y:S01]  /*9750*/  ISETP.GT.AND P0, PT, R0, 0xb1, PT ;  /* 0x000000b10000780c */ /* 0x000fe20003f04270 */
[----:B------:R-:W-:Y:S01]  /*9760*/  @P5 STG.E.U16 desc[UR36][R4.64+0x152], R109 ;  /* 0x0001526d04005986 */ /* 0x000fe2000c101524 */
[C---:B------:R-:W-:Y:S02]  /*9770*/  ISETP.GT.AND P4, PT, R3.reuse, RZ, P1 ;  /* 0x000000ff0300720c */ /* 0x040fe40000f84270 */
[----:B------:R-:W-:Y:S02]  /*9780*/  F2FP.BF16.F32.PACK_AB R110, RZ, R110 ;  /* 0x0000006eff6e723e */ /* 0x000fe400000010ff */
[----:B------:R-:W-:Y:S02]  /*9790*/  ISETP.GT.AND P5, PT, R3, RZ, P0 ;  /* 0x000000ff0300720c */ /* 0x000fe400007a4270 */
[----:B------:R-:W-:Y:S01]  /*97a0*/  F2FP.BF16.F32.PACK_AB R111, RZ, R111 ;  /* 0x0000006fff6f723e */ /* 0x000fe200000010ff */
[----:B------:R-:W-:Y:S01]  /*97b0*/  @P2 STG.E.U16 desc[UR36][R6.64+0x150], R110 ;  /* 0x0001506e06002986 */ /* 0x000fe2000c101524 */
[----:B------:R-:W-:-:S02]  /*97c0*/  F2FP.BF16.F32.PACK_AB R112, RZ, R112 ;  /* 0x00000070ff70723e */ /* 0x000fc400000010ff */
[C---:B------:R-:W-:Y:S01]  /*97d0*/  ISETP.GT.AND P2, PT, R3.reuse, 0x8, P1 ;  /* 0x000000080300780c */ /* 0x040fe20000f44270 */
[----:B------:R-:W-:Y:S01]  /*97e0*/  @P3 STG.E.U16 desc[UR36][R6.64+0x152], R111 ;  /* 0x0001526f06003986 */ /* 0x000fe2000c101524 */
[C---:B------:R-:W-:Y:S02]  /*97f0*/  ISETP.GT.AND P1, PT, R0.reuse, 0xb8, PT ;  /* 0x000000b80000780c */ /* 0x040fe40003f24270 */
[----:B------:R-:W-:Y:S01]  /*9800*/  F2FP.BF16.F32.PACK_AB R113, RZ, R113 ;  /* 0x00000071ff71723e */ /* 0x000fe200000010ff */
[----:B------:R-:W-:Y:S01]  /*9810*/  @P4 STG.E.U16 desc[UR36][R4.64+0x160], R112 ;  /* 0x0001607004004986 */ /* 0x000fe2000c101524 */
[C---:B------:R-:W-:Y:S02]  /*9820*/  ISETP.GT.AND P3, PT, R3.reuse, 0x8, P0 ;  /* 0x000000080300780c */ /* 0x040fe40000764270 */
[----:B------:R-:W-:Y:S01]  /*9830*/  ISETP.GT.AND P0, PT, R0, 0xb9, PT ;  /* 0x000000b90000780c */ /* 0x000fe20003f04270 */
[----:B------:R-:W-:Y:S01]  /*9840*/  @P5 STG.E.U16 desc[UR36][R4.64+0x162], R113 ;  /* 0x0001627104005986 */ /* 0x000fe2000c101524 */
[----:B------:R-:W-:-:S02]  /*9850*/  ISETP.GT.AND P4, PT, R3, RZ, P1 ;  /* 0x000000ff0300720c */ /* 0x000fc40000f84270 */
[----:B------:R-:W-:Y:S02]  /*9860*/  F2FP.BF16.F32.PACK_AB R114, RZ, R114 ;  /* 0x00000072ff72723e */ /* 0x000fe400000010ff */
[C---:B------:R-:W-:Y:S02]  /*9870*/  ISETP.GT.AND P5, PT, R3.reuse, RZ, P0 ;  /* 0x000000ff0300720c */ /* 0x040fe400007a4270 */
[----:B------:R-:W-:Y:S01]  /*9880*/  F2FP.BF16.F32.PACK_AB R115, RZ, R115 ;  /* 0x00000073ff73723e */ /* 0x000fe200000010ff */
[----:B------:R-:W-:Y:S01]  /*9890*/  @P2 STG.E.U16 desc[UR36][R6.64+0x160], R114 ;  /* 0x0001607206002986 */ /* 0x000fe2000c101524 */
[----:B------:R-:W-:Y:S02]  /*98a0*/  F2FP.BF16.F32.PACK_AB R116, RZ, R116 ;  /* 0x00000074ff74723e */ /* 0x000fe400000010ff */
        /* <DEDUP_REMOVED lines=65> */
[----:B------:R-:W-:Y:S02]  /*9cc0*/  ISETP.GT.AND P5, PT, R3, RZ, P0 ;  /* 0x000000ff0300720c */ /* 0x000fe400007a4270 */
[----:B------:R-:W-:Y:S02]  /*9cd0*/  F2FP.BF16.F32.PACK_AB R134, RZ, R134 ;  /* 0x00000086ff86723e */ /* 0x000fe400000010ff */
[----:B------:R-:W-:Y:S02]  /*9ce0*/  F2FP.BF16.F32.PACK_AB R135, RZ, R135 ;  /* 0x00000087ff87723e */ /* 0x000fe400000010ff */
[----:B------:R-:W-:Y:S01]  /*9cf0*/  F2FP.BF16.F32.PACK_AB R136, RZ, R136 ;  /* 0x00000088ff88723e */ /* 0x000fe200000010ff */
[----:B------:R-:W-:Y:S01]  /*9d00*/  @P2 STG.E.U16 desc[UR36][R6.64+0x1b0], R134 ;  /* 0x0001b08606002986 */ /* 0x000fe2000c101524 */
[----:B------:R-:W-:-:S02]  /*9d10*/  F2FP.BF16.F32.PACK_AB R137, RZ, R137 ;  /* 0x00000089ff89723e */ /* 0x000fc400000010ff */
[C---:B------:R-:W-:Y:S01]  /*9d20*/  ISETP.GT.AND P1, PT, R3.reuse, 0x8, P1 ;  /* 0x000000080300780c */ /* 0x040fe20000f24270 */
[----:B------:R-:W-:Y:S01]  /*9d30*/  @P3 STG.E.U16 desc[UR36][R6.64+0x1b2], R135 ;  /* 0x0001b28706003986 */ /* 0x000fe2000c101524 */
[C---:B------:R-:W-:Y:S02]  /*9d40*/  ISETP.GT.AND P2, PT, R3.reuse, 0x8, P0 ;  /* 0x000000080300780c */ /* 0x040fe40000744270 */
[C---:B------:R-:W-:Y:S01]  /*9d50*/  ISETP.GT.AND P0, PT, R0.reuse, 0xe9, PT ;  /* 0x000000e90000780c */ /* 0x040fe20003f04270 */
[----:B------:R-:W-:Y:S01]  /*9d60*/  @P4 STG.E.U16 desc[UR36][R4.64+0x1c0], R136 ;  /* 0x0001c08804004986 */ /* 0x000fe2000c101524 */
[----:B------:R-:W-:Y:S02]  /*9d70*/  ISETP.GT.AND P4, PT, R0, 0xe8, PT ;  /* 0x000000e80000780c */ /* 0x000fe40003f84270 */
[----:B------:R-:W-:Y:S01]  /*9d80*/  F2FP.BF16.F32.PACK_AB R138, RZ, R138 ;  /* 0x0000008aff8a723e */ /* 0x000fe200000010ff */
[----:B------:R-:W-:Y:S01]  /*9d90*/  @P5 STG.E.U16 desc[UR36][R4.64+0x1c2], R137 ;  /* 0x0001c28904005986 */ /* 0x000fe2000c101524 */
[----:B------:R-:W-:-:S02]  /*9da0*/  ISETP.GT.AND P5, PT, R3, RZ, P4 ;  /* 0x000000ff0300720c */ /* 0x000fc400027a4270 */
[----:B------:R-:W-:Y:S01]  /*9db0*/  F2FP.BF16.F32.PACK_AB R139, RZ, R139 ;  /* 0x0000008bff8b723e */ /* 0x000fe200000010ff */
[----:B------:R-:W-:Y:S01]  /*9dc0*/  @P1 STG.E.U16 desc[UR36][R6.64+0x1c0], R138 ;  /* 0x0001c08a06001986 */ /* 0x000fe2000c101524 */
[----:B------:R-:W-:Y:S02]  /*9dd0*/  F2FP.BF16.F32.PACK_AB R140, RZ, R140 ;  /* 0x0000008cff8c723e */ /* 0x000fe400000010ff */
[C---:B------:R-:W-:Y:S01]  /*9de0*/  ISETP.GT.AND P3, PT, R3.reuse, RZ, P0 ;  /* 0x000000ff0300720c */ /* 0x040fe20000764270 */
[----:B------:R-:W-:Y:S01]  /*9df0*/  @P2 STG.E.U16 desc[UR36][R6.64+0x1c2], R139 ;  /* 0x0001c28b06002986 */ /* 0x000fe2000c101524 */
[C---:B------:R-:W-:Y:S02]  /*9e00*/  ISETP.GT.AND P4, PT, R3.reuse, 0x8, P4 ;  /* 0x000000080300780c */ /* 0x040fe40002784270 */
[----:B------:R-:W-:Y:S02]  /*9e10*/  F2FP.BF16.F32.PACK_AB R141, RZ, R141 ;  /* 0x0000008dff8d723e */ /* 0x000fe400000010ff */
[----:B------:R-:W-:Y:S01]  /*9e20*/  F2FP.BF16.F32.PACK_AB R142, RZ, R142 ;  /* 0x0000008eff8e723e */ /* 0x000fe200000010ff */
[----:B------:R-:W-:Y:S01]  /*9e30*/  @P5 STG.E.U16 desc[UR36][R4.64+0x1d0], R140 ;  /* 0x0001d08c04005986 */ /* 0x000fe2000c101524 */
[----:B------:R-:W-:-:S02]  /*9e40*/  ISETP.GT.AND P5, PT, R3, 0x8, P0 ;  /* 0x000000080300780c */ /* 0x000fc400007a4270 */
[----:B------:R-:W-:Y:S02]  /*9e50*/  F2FP.BF16.F32.PACK_AB R143, RZ, R143 ;  /* 0x0000008fff8f723e */ /* 0x000fe400000010ff */
[C---:B------:R-:W-:Y:S01]  /*9e60*/  ISETP.GT.AND P0, PT, R0.reuse, 0xf1, PT ;  /* 0x000000f10000780c */ /* 0x040fe20003f04270 */
[----:B------:R-:W-:Y:S01]  /*9e70*/  @P3 STG.E.U16 desc[UR36][R4.64+0x1d2], R141 ;  /* 0x0001d28d04003986 */ /* 0x000fe2000c101524 */
[----:B------:R-:W-:Y:S02]  /*9e80*/  ISETP.GT.AND P3, PT, R0, 0xf0, PT ;  /* 0x000000f00000780c */ /* 0x000fe40003f64270 */
[----:B------:R-:W-:Y:S01]  /*9e90*/  F2FP.BF16.F32.PACK_AB R144, RZ, R144 ;  /* 0x00000090ff90723e */ /* 0x000fe200000010ff */
[----:B------:R-:W-:Y:S01]  /*9ea0*/  @P4 STG.E.U16 desc[UR36][R6.64+0x1d0], R142 ;  /* 0x0001d08e06004986 */ /* 0x000fe2000c101524 */
[C---:B------:R-:W-:Y:S02]  /*9eb0*/  ISETP.GT.AND P4, PT, R3.reuse, RZ, P3 ;  /* 0x000000ff0300720c */ /* 0x040fe40001f84270 */
[C---:B------:R-:W-:Y:S01]  /*9ec0*/  ISETP.GT.AND P3, PT, R3.reuse, 0x8, P3 ;  /* 0x000000080300780c */ /* 0x040fe20001f64270 */
[----:B------:R-:W-:Y:S01]  /*9ed0*/  @P5 STG.E.U16 desc[UR36][R6.64+0x1d2], R143 ;  /* 0x0001d28f06005986 */ /* 0x000fe2000c101524 */
[----:B------:R-:W-:-:S02]  /*9ee0*/  ISETP.GT.AND P5, PT, R3, RZ, P0 ;  /* 0x000000ff0300720c */ /* 0x000fc400007a4270 */
[----:B------:R-:W-:Y:S02]  /*9ef0*/  F2FP.BF16.F32.PACK_AB R145, RZ, R145 ;  /* 0x00000091ff91723e */ /* 0x000fe400000010ff */
[C---:B------:R-:W-:Y:S02]  /*9f00*/  ISETP.GT.AND P0, PT, R3.reuse, 0x8, P0 ;  /* 0x000000080300780c */ /* 0x040fe40000704270 */
[C---:B------:R-:W-:Y:S02]  /*9f10*/  ISETP.GT.AND P1, PT, R0.reuse, 0xf9, PT ;  /* 0x000000f90000780c */ /* 0x040fe40003f24270 */
[----:B------:R-:W-:Y:S01]  /*9f20*/  ISETP.GT.AND P2, PT, R0, 0xf8, PT ;  /* 0x000000f80000780c */ /* 0x000fe20003f44270 */
[----:B------:R-:W-:Y:S01]  /*9f30*/  @P4 STG.E.U16 desc[UR36][R4.64+0x1e0], R144 ;  /* 0x0001e09004004986 */ /* 0x000fe2000c101524 */
[C---:B------:R-:W-:Y:S01]  /*9f40*/  ISETP.GT.AND P4, PT, R3.reuse, RZ, P1 ;  /* 0x000000ff0300720c */ /* 0x040fe20000f84270 */
[----:B------:R-:W-:Y:S01]  /*9f50*/  @P3 IMAD.MOV.U32 R2, RZ, RZ, R6 ;  /* 0x000000ffff023224 */ /* 0x000fe200078e0006 */
[C---:B------:R-:W-:Y:S01]  /*9f60*/  ISETP.GT.AND P1, PT, R3.reuse, 0x8, P1 ;  /* 0x000000080300780c */ /* 0x040fe20000f24270 */
[----:B------:R-:W-:Y:S01]  /*9f70*/  @P5 STG.E.U16 desc[UR36][R4.64+0x1e2], R145 ;  /* 0x0001e29104005986 */ /* 0x000fe2000c101524 */
[----:B------:R-:W-:-:S02]  /*9f80*/  ISETP.GT.AND P5, PT, R3, RZ, P2 ;  /* 0x000000ff0300720c */ /* 0x000fc400017a4270 */
[----:B------:R-:W-:Y:S01]  /*9f90*/  ISETP.GT.AND P2, PT, R3, 0x8, P2 ;  /* 0x000000080300780c */ /* 0x000fe20001744270 */
[----:B------:R-:W-:Y:S01]  /*9fa0*/  @P3 IMAD.MOV.U32 R3, RZ, RZ, R7 ;  /* 0x000000ffff033224 */ /* 0x000fe200078e0007 */
[----:B------:R-:W-:Y:S02]  /*9fb0*/  F2FP.BF16.F32.PACK_AB R146, RZ, R146 ;  /* 0x00000092ff92723e */ /* 0x000fe400000010ff */
[----:B------:R-:W-:Y:S02]  /*9fc0*/  F2FP.BF16.F32.PACK_AB R147, RZ, R147 ;  /* 0x00000093ff93723e */ /* 0x000fe400000010ff */
[----:B------:R-:W-:Y:S01]  /*9fd0*/  F2FP.BF16.F32.PACK_AB R148, RZ, R148 ;  /* 0x00000094ff94723e */ /* 0x000fe200000010ff */
[----:B------:R0:W-:Y:S01]  /*9fe0*/  @P3 STG.E.U16 desc[UR36][R2.64+0x1e0], R146 ;  /* 0x0001e09202003986 */ /* 0x0001e2000c101524 */
[----:B------:R-:W-:Y:S02]  /*9ff0*/  F2FP.BF16.F32.PACK_AB R149, RZ, R149 ;  /* 0x00000095ff95723e */ /* 0x000fe400000010ff */
[----:B------:R-:W-:-:S02]  /*a000*/  F2FP.BF16.F32.PACK_AB R150, RZ, R150 ;  /* 0x00000096ff96723e */ /* 0x000fc400000010ff */
[----:B------:R-:W-:Y:S01]  /*a010*/  F2FP.BF16.F32.PACK_AB R151, RZ, R151 ;  /* 0x00000097ff97723e */ /* 0x000fe200000010ff */
[----:B0-----:R-:W-:Y:S02]  /*a020*/  @P0 IMAD.MOV.U32 R2, RZ, RZ, R6 ;  /* 0x000000ffff020224 */ /* 0x001fe400078e0006 */
[----:B------:R-:W-:-:S05]  /*a030*/  @P0 IMAD.MOV.U32 R3, RZ, RZ, R7 ;  /* 0x000000ffff030224 */ /* 0x000fca00078e0007 */
[----:B------:R0:W-:Y:S02]  /*a040*/  @P0 STG.E.U16 desc[UR36][R2.64+0x1e2], R147 ;  /* 0x0001e29302000986 */ /* 0x0001e4000c101524 */
[----:B0-----:R-:W-:Y:S02]  /*a050*/  @P5 IMAD.MOV.U32 R2, RZ, RZ, R4 ;  /* 0x000000ffff025224 */ /* 0x001fe400078e0004 */
[----:B------:R-:W-:-:S05]  /*a060*/  @P5 IMAD.MOV.U32 R3, RZ, RZ, R5 ;  /* 0x000000ffff035224 */ /* 0x000fca00078e0005 */
[----:B------:R0:W-:Y:S04]  /*a070*/  @P5 STG.E.U16 desc[UR36][R2.64+0x1f0], R148 ;  /* 0x0001f09402005986 */ /* 0x0001e8000c101524 */
[----:B------:R1:W-:Y:S01]  /*a080*/  @P4 STG.E.U16 desc[UR36][R4.64+0x1f2], R149 ;  /* 0x0001f29504004986 */ /* 0x0003e2000c101524 */
[----:B0-----:R-:W-:Y:S02]  /*a090*/  @P2 IMAD.MOV.U32 R2, RZ, RZ, R6 ;  /* 0x000000ffff022224 */ /* 0x001fe400078e0006 */
[----:B------:R-:W-:-:S05]  /*a0a0*/  @P2 IMAD.MOV.U32 R3, RZ, RZ, R7 ;  /* 0x000000ffff032224 */ /* 0x000fca00078e0007 */
[----:B------:R1:W-:Y:S04]  /*a0b0*/  @P2 STG.E.U16 desc[UR36][R2.64+0x1f0], R150 ;  /* 0x0001f09602002986 */ /* 0x0003e8000c101524 */
[----:B------:R1:W-:Y:S02]  /*a0c0*/  @P1 STG.E.U16 desc[UR36][R6.64+0x1f2], R151 ;  /* 0x0001f29706001986 */ /* 0x0003e4000c101524 */
.L_x_286:
[----:B------:R-:W-:Y:S05]  /*a0d0*/  BSYNC B0 ;  /* 0x0000000000007941 */ /* 0x000fea0003800000 */
.L_x_32:
[----:B01----:R-:W2:Y:S01]  /*a0e0*/  LDL.64 R2, [R1] ;  /* 0x0000000001027983 */ /* 0x003ea20000100a00 */
[----:B------:R-:W-:Y:S01]  /*a0f0*/  ULDC.64 UR4, c[0x0][0x650] ;  /* 0x0001940000047ab9 */ /* 0x000fe20000000a00 */
[----:B------:R0:W-:Y:S01]  /*a100*/  SYNCS.ARRIVE.TRANS64.A1T0 RZ, [R160+UR45], RZ ;  /* 0x000000ffa0ff79a7 */ /* 0x0001e2000810002d */
[----:B------:R-:W-:Y:S01]  /*a110*/  PRMT R0, RZ, 0x7610, R0 ;  /* 0x00007610ff007816 */ /* 0x000fe20000000000 */
[----:B------:R-:W-:Y:S02]  /*a120*/  IMAD.MOV.U32 R19, RZ, RZ, -0x1 ;  /* 0xffffffffff137424 */ /* 0x000fe400078e00ff */
[----:B-----5:R-:W-:Y:S01]  /*a130*/  IMAD.MOV.U32 R22, RZ, RZ, -0x1 ;  /* 0xffffffffff167424 */ /* 0x020fe200078e00ff */
[----:B--2---:R-:W-:-:S04]  /*a140*/  LEA R18, P0, R2, R18, 0x1 ;  /* 0x0000001202127211 */ /* 0x004fc800078008ff */
[----:B------:R-:W-:Y:S01]  /*a150*/  LEA.HI.X R17, R2, R17, R23, 0x1, P0 ;  /* 0x0000001102117211 */ /* 0x000fe200000f0c17 */
[----:B------:R-:W-:Y:S01]  /*a160*/  IMAD.MOV.U32 R2, RZ, RZ, -0x1 ;  /* 0xffffffffff027424 */ /* 0x000fe200078e00ff */
[----:B------:R-:W-:-:S04]  /*a170*/  ISETP.GE.U32.AND P0, PT, R18, UR4, PT ;  /* 0x0000000412007c0c */ /* 0x000fc8000bf06070 */
[----:B------:R-:W-:-:S13]  /*a180*/  ISETP.GE.U32.AND.EX P0, PT, R17, UR5, PT, P0 ;  /* 0x0000000511007c0c */ /* 0x000fda000bf06100 */
[----:B0-----:R-:W-:Y:S05]  /*a190*/  @P0 BRA `(.L_x_287) ;  /* 0x0000000400700947 */ /* 0x001fea0003800000 */
[----:B------:R-:W0:Y:S01]  /*a1a0*/  S2R R10, SR_CTAID.X ;  /* 0x00000000000a7919 */ /* 0x000e220000002500 */
[----:B---34-:R-:W1:Y:S01]  /*a1b0*/  LDC.64 R8, c[0x0][0x628] ;  /* 0x00018a00ff087b82 */ /* 0x018e620000000a00 */
[----:B------:R-:W-:Y:S01]  /*a1c0*/  ULDC UR4, c[0x0][0x150] ;  /* 0x0000540000047ab9 */ /* 0x000fe20000000800 */
[----:B------:R-:W-:Y:S01]  /*a1d0*/  IMAD.MOV.U32 R6, RZ, RZ, R18 ;  /* 0x000000ffff067224 */ /* 0x000fe200078e0012 */
[----:B------:R-:W2:Y:S01]  /*a1e0*/  S2R R20, SR_CTAID.Y ;  /* 0x0000000000147919 */ /* 0x000ea20000002600 */
[----:B------:R-:W-:-:S04]  /*a1f0*/  IMAD.MOV.U32 R7, RZ, RZ, R17 ;  /* 0x000000ffff077224 */ /* 0x000fc800078e0011 */
[----:B------:R-:W3:Y:S08]  /*a200*/  LDC R15, c[0x0][0x144] ;  /* 0x00005100ff0f7b82 */ /* 0x000ef00000000800 */
[----:B------:R-:W4:Y:S08]  /*a210*/  LDC R0, c[0x0][0x630] ;  /* 0x00018c00ff007b82 */ /* 0x000f300000000800 */
[----:B------:R-:W2:Y:S01]  /*a220*/  LDC.64 R12, c[0x0][0x620] ;  /* 0x00018800ff0c7b82 */ /* 0x000ea20000000a00 */
[----:B-1----:R-:W-:-:S04]  /*a230*/  ISETP.NE.U32.AND P0, PT, R8, RZ, PT ;  /* 0x000000ff0800720c */ /* 0x002fc80003f05070 */
[----:B------:R-:W-:Y:S02]  /*a240*/  ISETP.NE.AND.EX P0, PT, R9, RZ, PT, P0 ;  /* 0x000000ff0900720c */ /* 0x000fe40003f05300 */
[----:B0-----:R-:W-:-:S05]  /*a250*/  I2FP.F32.U32 R2, R10 ;  /* 0x0000000a00027245 */ /* 0x001fca0000201000 */
[----:B------:R-:W-:-:S04]  /*a260*/  FMUL R2, R2, UR4 ;  /* 0x0000000402027c20 */ /* 0x000fc80008400000 */
[----:B------:R0:W1:Y:S02]  /*a270*/  F2I.U32.TRUNC.NTZ R14, R2 ;  /* 0x00000002000e7305 */ /* 0x000064000020f000 */
[----:B---34-:R-:W-:Y:S05]  /*a280*/  @!P0 BRA `(.L_x_288) ;  /* 0x0000000000288947 */ /* 0x018fea0003800000 */
[----:B------:R-:W3:Y:S02]  /*a290*/  LDC R3, c[0x0][0x634] ;  /* 0x00018d00ff037b82 */ /* 0x000ee40000000800 */
[----:B---3--:R-:W-:-:S05]  /*a2a0*/  IADD3 R7, P0, R18, R3, RZ ;  /* 0x0000000312077210 */ /* 0x008fca0007f1e0ff */
[----:B------:R-:W-:-:S04]  /*a2b0*/  IMAD.X R11, RZ, RZ, R17, P0 ;  /* 0x000000ffff0b7224 */ /* 0x000fc800000e0611 */
[----:B0-----:R-:W-:-:S04]  /*a2c0*/  IMAD.WIDE.U32 R2, R11, R8, RZ ;  /* 0x000000080b027225 */ /* 0x001fc800078e00ff */
[----:B------:R-:W-:-:S04]  /*a2d0*/  IMAD.WIDE.U32 R4, P0, R7, R9, R2 ;  /* 0x0000000907047225 */ /* 0x000fc80007800002 */
[----:B------:R-:W-:-:S04]  /*a2e0*/  IMAD.WIDE.U32 R2, R7, R8, RZ ;  /* 0x0000000807027225 */ /* 0x000fc800078e00ff */
[----:B------:R-:W-:Y:S01]  /*a2f0*/  IMAD.X R7, RZ, RZ, RZ, P0 ;  /* 0x000000ffff077224 */ /* 0x000fe200000e06ff */
[----:B------:R-:W-:Y:S01]  /*a300*/  IADD3 RZ, P0, R3, R4, RZ ;  /* 0x0000000403ff7210 */ /* 0x000fe20007f1e0ff */
[----:B------:R-:W-:-:S04]  /*a310*/  IMAD.MOV.U32 R6, RZ, RZ, R5 ;  /* 0x000000ffff067224 */ /* 0x000fc800078e0005 */
[----:B------:R-:W-:-:S08]  /*a320*/  IMAD.WIDE.U32.X R6, R11, R9, R6, P0 ;  /* 0x000000090b067225 */ /* 0x000fd000000e0406 */
.L_x_288:
[----:B------:R-:W3:Y:S01]  /*a330*/  LDC.64 R26, c[0x0][0x640] ;  /* 0x00019000ff1a7b82 */ /* 0x000ee20000000a00 */
[-C--:B------:R-:W-:Y:S01]  /*a340*/  SHF.R.U64 R11, R6, R0.reuse, R7 ;  /* 0x00000000060b7219 */ /* 0x080fe20000001207 */
[----:B------:R-:W-:Y:S01]  /*a350*/  IMAD.MOV.U32 R19, RZ, RZ, R17 ;  /* 0x000000ffff137224 */ /* 0x000fe200078e0011 */
[----:B------:R-:W-:Y:S01]  /*a360*/  SHF.R.U32.HI R0, RZ, R0, R7 ;  /* 0x00000000ff007219 */ /* 0x000fe20000011607 */
[----:B-1----:R-:W-:Y:S01]  /*a370*/  IMAD.MOV R14, RZ, RZ, -R14 ;  /* 0x000000ffff0e7224 */ /* 0x002fe200078e0a0e */
[----:B------:R-:W-:Y:S01]  /*a380*/  IADD3 R5, P0, RZ, -R11, RZ ;  /* 0x8000000bff057210 */ /* 0x000fe20007f1e0ff */
[----:B------:R-:W-:Y:S01]  /*a390*/  ULDC UR4, c[0x0][0x154] ;  /* 0x0000550000047ab9 */ /* 0x000fe20000000800 */
[----:B------:R-:W-:Y:S01]  /*a3a0*/  IMAD.MOV.U32 R7, RZ, RZ, 0x1 ;  /* 0x00000001ff077424 */ /* 0x000fe200078e00ff */
[----:B------:R-:W1:Y:S01]  /*a3b0*/  LDC R4, c[0x0][0x618] ;  /* 0x00018600ff047b82 */ /* 0x000e620000000800 */
[----:B------:R-:W-:Y:S02]  /*a3c0*/  IMAD R22, R15, R14, R10 ;  /* 0x0000000e0f167224 */ /* 0x000fe400078e020a */
[----:B------:R-:W-:-:S04]  /*a3d0*/  IMAD.X R3, RZ, RZ, ~R0, P0 ;  /* 0x000000ffff037224 */ /* 0x000fc800000e0e00 */
[-C--:B--2---:R-:W-:Y:S01]  /*a3e0*/  IMAD R0, R3, R12.reuse, RZ ;  /* 0x0000000c03007224 */ /* 0x084fe200078e02ff */
[----:B------:R-:W2:Y:S01]  /*a3f0*/  LDC R6, c[0x0][0x608] ;  /* 0x00018200ff067b82 */ /* 0x000ea20000000800 */
[----:B0-----:R-:W-:-:S04]  /*a400*/  IMAD.WIDE.U32 R2, R5, R12, R18 ;  /* 0x0000000c05027225 */ /* 0x001fc800078e0012 */
[----:B------:R-:W-:Y:S01]  /*a410*/  IMAD R5, R5, R13, R0 ;  /* 0x0000000d05057224 */ /* 0x000fe200078e0200 */
[----:B------:R-:W-:Y:S02]  /*a420*/  I2FP.F32.U32 R0, R20 ;  /* 0x0000001400007245 */ /* 0x000fe40000201000 */
[----:B------:R-:W0:Y:S01]  /*a430*/  LDC R24, c[0x0][0x658] ;  /* 0x00019600ff187b82 */ /* 0x000e220000000800 */
[----:B------:R-:W-:Y:S01]  /*a440*/  IMAD.IADD R3, R3, 0x1, R5 ;  /* 0x0000000103037824 */ /* 0x000fe200078e0205 */
[----:B---3--:R-:W-:Y:S01]  /*a450*/  ISETP.NE.U32.AND P0, PT, R26, RZ, PT ;  /* 0x000000ff1a00720c */ /* 0x008fe20003f05070 */
[----:B------:R-:W-:Y:S01]  /*a460*/  FMUL R0, R0, UR4 ;  /* 0x0000000400007c20 */ /* 0x000fe20008400000 */
[----:B------:R-:W-:Y:S02]  /*a470*/  IMAD.MOV.U32 R5, RZ, RZ, -0x1 ;  /* 0xffffffffff057424 */ /* 0x000fe400078e00ff */
[----:B------:R-:W-:Y:S01]  /*a480*/  ISETP.NE.AND.EX P0, PT, R27, RZ, PT, P0 ;  /* 0x000000ff1b00720c */ /* 0x000fe20003f05300 */
[----:B------:R3:W4:Y:S01]  /*a490*/  F2I.U32.TRUNC.NTZ R12, R0 ;  /* 0x00000000000c7305 */ /* 0x000722000020f000 */
[----:B------:R-:W3:Y:S01]  /*a4a0*/  LDC R15, c[0x0][0x148] ;  /* 0x00005200ff0f7b82 */ /* 0x000ee20000000800 */
[----:B-1----:R-:W-:-:S02]  /*a4b0*/  SHF.R.U64 R10, R2, R4, R3 ;  /* 0x00000004020a7219 */ /* 0x002fc40000001203 */
[----:B------:R-:W-:-:S05]  /*a4c0*/  SHF.R.U32.HI R3, RZ, R4, R3 ;  /* 0x00000004ff037219 */ /* 0x000fca0000011603 */
[----:B------:R-:W1:Y:S01]  /*a4d0*/  LDC R14, c[0x0][0x600] ;  /* 0x00018000ff0e7b82 */ /* 0x000e620000000800 */
[-CC-:B--2---:R-:W-:Y:S02]  /*a4e0*/  SHF.R.U64 R8, R10, R6.reuse, R3.reuse ;  /* 0x000000060a087219 */ /* 0x184fe40000001203 */
[----:B------:R-:W-:-:S05]  /*a4f0*/  SHF.R.U32.HI R3, RZ, R6, R3 ;  /* 0x00000006ff037219 */ /* 0x000fca0000011603 */
[----:B------:R-:W2:Y:S01]  /*a500*/  LDC R21, c[0x0][0x648] ;  /* 0x00019200ff157b82 */ /* 0x000ea20000000800 */
[-CC-:B0-----:R-:W-:Y:S02]  /*a510*/  SHF.R.U64 R13, R8, R24.reuse, R3.reuse ;  /* 0x00000018080d7219 */ /* 0x181fe40000001203 */
[-C--:B------:R-:W-:Y:S02]  /*a520*/  SHF.L.U32 R5, R5, R24.reuse, RZ ;  /* 0x0000001805057219 */ /* 0x080fe400000006ff */
[-C--:B------:R-:W-:Y:S01]  /*a530*/  SHF.R.U32.HI R3, RZ, R24.reuse, R3 ;  /* 0x00000018ff037219 */ /* 0x080fe20000011603 */
[----:B------:R-:W-:Y:S01]  /*a540*/  IMAD.MOV.U32 R2, RZ, RZ, R13 ;  /* 0x000000ffff027224 */ /* 0x000fe200078e000d */
[----:B------:R-:W-:Y:S01]  /*a550*/  SHF.L.U32 R24, R7, R24, RZ ;  /* 0x0000001807187219 */ /* 0x000fe200000006ff */
[----:B------:R-:W0:Y:S01]  /*a560*/  LDC R25, c[0x0][0x638] ;  /* 0x00018e00ff197b82 */ /* 0x000e220000000800 */
[----:B------:R-:W-:-:S07]  /*a570*/  LOP3.LUT R19, RZ, R5, RZ, 0x33, !PT ;  /* 0x00000005ff137212 */ /* 0x000fce00078e33ff */
[----:B------:R-:W0:Y:S01]  /*a580*/  LDC R28, c[0x0][0x610] ;  /* 0x00018400ff1c7b82 */ /* 0x000e220000000800 */
[----:B----4-:R-:W-:Y:S05]  /*a590*/  @!P0 BRA `(.L_x_289) ;  /* 0x0000000000288947 */ /* 0x010fea0003800000 */
[----:B---3--:R-:W3:Y:S02]  /*a5a0*/  LDC R0, c[0x0][0x64c] ;  /* 0x00019300ff007b82 */ /* 0x008ee40000000800 */
[----:B---3--:R-:W-:-:S05]  /*a5b0*/  IADD3 R7, P0, R13, R0, RZ ;  /* 0x000000000d077210 */ /* 0x008fca0007f1e0ff */
        /* <DEDUP_REMOVED lines=8> */
.L_x_289:
[----:B------:R-:W4:Y:S01]  /*a640*/  LDC R4, c[0x0][0x65c] ;  /* 0x00019700ff047b82 */ /* 0x000f220000000800 */
[----:B--23--:R-:W-:Y:S01]  /*a650*/  SHF.R.U64 R0, R2, R21, R3 ;  /* 0x0000001502007219 */ /* 0x00cfe20000001203 */
[----:B-1----:R-:W-:Y:S01]  /*a660*/  VIADD R3, R14, 0xffffffff ;  /* 0xffffffff0e037836 */ /* 0x002fe20000000000 */
[----:B------:R-:W-:Y:S01]  /*a670*/  LOP3.LUT R19, R8, R19, RZ, 0xc0, !PT ;  /* 0x0000001308137212 */ /* 0x000fe200078ec0ff */
[----:B------:R-:W-:Y:S02]  /*a680*/  IMAD.MOV R12, RZ, RZ, -R12 ;  /* 0x000000ffff0c7224 */ /* 0x000fe400078e0a0c */
[----:B------:R-:W-:Y:S01]  /*a690*/  IMAD.MOV R2, RZ, RZ, -R0 ;  /* 0x000000ffff027224 */ /* 0x000fe200078e0a00 */
[----:B------:R-:W-:Y:S01]  /*a6a0*/  LOP3.LUT R3, R10, R3, RZ, 0xc0, !PT ;  /* 0x000000030a037212 */ /* 0x000fe200078ec0ff */
[----:B------:R-:W-:Y:S02]  /*a6b0*/  IMAD R19, R24, R0, R19 ;  /* 0x0000000018137224 */ /* 0x000fe400078e0213 */
[----:B0-----:R-:W-:-:S04]  /*a6c0*/  IMAD R0, R2, R25, R13 ;  /* 0x0000001902007224 */ /* 0x001fc800078e020d */
[----:B------:R-:W-:Y:S01]  /*a6d0*/  IMAD R2, R0, R14, R3 ;  /* 0x0000000e00027224 */ /* 0x000fe200078e0203 */
[----:B----4-:R-:W-:Y:S01]  /*a6e0*/  ISETP.NE.AND P0, PT, R4, 0x1, PT ;  /* 0x000000010400780c */ /* 0x010fe20003f05270 */
[----:B------:R-:W-:-:S05]  /*a6f0*/  IMAD.MOV.U32 R4, RZ, RZ, 0x1 ;  /* 0x00000001ff047424 */ /* 0x000fca00078e00ff */
[----:B------:R-:W-:-:S07]  /*a700*/  PRMT R0, R4, 0x7610, R0 ;  /* 0x0000761004007816 */ /* 0x000fce0000000000 */
[----:B------:R-:W-:-:S04]  /*a710*/  @P0 IMAD R22, R15, R12, R20 ;  /* 0x0000000c0f160224 */ /* 0x000fc800078e0214 */
[----:B------:R-:W-:-:S05]  /*a720*/  IMAD R19, R19, R28, R22 ;  /* 0x0000001c13137224 */ /* 0x000fca00078e0216 */
[----:B------:R-:W-:Y:S02]  /*a730*/  SEL R22, R2, R19, !P0 ;  /* 0x0000001302167207 */ /* 0x000fe40004000000 */
[----:B------:R-:W-:Y:S01]  /*a740*/  SEL R19, R19, R2, !P0 ;  /* 0x0000000213137207 */ /* 0x000fe20004000000 */
[----:B------:R-:W-:-:S07]  /*a750*/  IMAD.MOV.U32 R2, RZ, RZ, R11 ;  /* 0x000000ffff027224 */ /* 0x000fce00078e000b */
.L_x_287:
[----:B------:R-:W-:Y:S02]  /*a760*/  LOP3.LUT P0, RZ, R0, 0xff, RZ, 0xc0, !PT ;  /* 0x000000ff00ff7812 */ /* 0x000fe4000780c0ff */
[----:B------:R-:W-:-:S11]  /*a770*/  LOP3.LUT R173, R173, 0x1, RZ, 0x3c, !PT ;  /* 0x00000001adad7812 */ /* 0x000fd600078e3cff */
[----:B------:R-:W-:Y:S05]  /*a780*/  @P0 BRA `(.L_x_290) ;  /* 0xffffff6c00300947 */ /* 0x000fea000383ffff */
[----:B------:R-:W-:Y:S05]  /*a790*/  EXIT ;  /* 0x000000000000794d */ /* 0x000fea0003800000 */
.L_x_13:
[----:B------:R-:W-:-:S08]  /*a7a0*/  ISETP.NE.AND P0, PT, R0, RZ, PT ;  /* 0x000000ff0000720c */ /* 0x000fd00003f05270 */
[----:B0-----:R-:W0:-:S00]  /*a7b0*/  USETMAXREG.DEALLOC.CTAPOOL 0x28 ;  /* 0x00000028000079c8 */ /* 0x001e0000080e0500 */
[----:B------:R-:W-:Y:S05]  /*a7c0*/  @P0 EXIT ;  /* 0x000000000000094d */ /* 0x000fea0003800000 */
[----:B0-----:R-:W-:Y:S01]  /*a7d0*/  LOP3.LUT P0, RZ, R8, 0xff, RZ, 0xc0, !PT ;  /* 0x000000ff08ff7812 */ /* 0x001fe2000780c0ff */
[----:B------:R-:W-:Y:S02]  /*a7e0*/  IMAD.MOV.U32 R0, RZ, RZ, 0x1 ;  /* 0x00000001ff007424 */ /* 0x000fe400078e00ff */
[----:B------:R-:W-:-:S10]  /*a7f0*/  IMAD.MOV.U32 R7, RZ, RZ, RZ ;  /* 0x000000ffff077224 */ /* 0x000fd400078e00ff */
[----:B------:R-:W-:Y:S05]  /*a800*/  @!P0 BRA `(.L_x_291) ;  /* 0x0000000c004c8947 */ /* 0x000fea0003800000 */
[----:B------:R-:W-:Y:S01]  /*a810*/  LOP3.LUT P0, RZ, R4, 0x1f, RZ, 0xc0, !PT ;  /* 0x0000001f04ff7812 */ /* 0x000fe2000780c0ff */
[----:B------:R-:W-:Y:S01]  /*a820*/  ULDC UR5, c[0x0][0x658] ;  /* 0x0001960000057ab9 */ /* 0x000fe20000000800 */
[----:B------:R-:W-:Y:S01]  /*a830*/  UMOV UR6, 0xffffffff ;  /* 0xffffffff00067882 */ /* 0x000fe20000000000 */
[----:B------:R-:W-:Y:S01]  /*a840*/  BSSY B0, `(.L_x_291) ;  /* 0x00000cf000007945 */ /* 0x000fe20003800000 */
[----:B------:R-:W-:Y:S01]  /*a850*/  USHF.L.U32 UR6, UR6, UR5, URZ ;  /* 0x0000000506067299 */ /* 0x000fe2000800063f */
[C---:B------:R-:W-:Y:S01]  /*a860*/  ISETP.NE.AND P2, PT, R3.reuse, RZ, PT ;  /* 0x000000ff0300720c */ /* 0x040fe20003f45270 */
[----:B------:R-:W-:Y:S01]  /*a870*/  UMOV UR7, 0x1 ;  /* 0x0000000100077882 */ /* 0x000fe20000000000 */
[----:B------:R-:W-:Y:S01]  /*a880*/  ISETP.NE.OR P0, PT, R3, RZ, !P0 ;  /* 0x000000ff0300720c */ /* 0x000fe20004705670 */
[----:B------:R-:W-:Y:S01]  /*a890*/  IMAD.MOV.U32 R8, RZ, RZ, 0x1 ;  /* 0x00000001ff087424 */ /* 0x000fe200078e00ff */
[----:B------:R-:W-:Y:S01]  /*a8a0*/  LOP3.LUT R6, R16, 0x2, RZ, 0xfc, !PT ;  /* 0x0000000210067812 */ /* 0x000fe200078efcff */
[----:B------:R-:W-:Y:S01]  /*a8b0*/  IMAD.MOV.U32 R0, RZ, RZ, 0x1 ;  /* 0x00000001ff007424 */ /* 0x000fe200078e00ff */
[----:B------:R-:W-:Y:S01]  /*a8c0*/  ULDC UR4, c[0x0][0x600] ;  /* 0x0001800000047ab9 */ /* 0x000fe20000000800 */
[----:B------:R-:W-:Y:S01]  /*a8d0*/  IMAD.MOV.U32 R7, RZ, RZ, RZ ;  /* 0x000000ffff077224 */ /* 0x000fe200078e00ff */
[----:B------:R-:W-:-:S02]  /*a8e0*/  USHF.L.U32 UR13, UR7, UR5, URZ ;  /* 0x00000005070d7299 */ /* 0x000fc4000800063f */
[----:B------:R-:W-:Y:S02]  /*a8f0*/  UIADD3 UR21, UR40, 0x1, URZ ;  /* 0x0000000128157890 */ /* 0x000fe4000fffe03f */
[----:B------:R-:W-:Y:S02]  /*a900*/  UIADD3 UR4, UR4, -0x1, URZ ;  /* 0xffffffff04047890 */ /* 0x000fe4000fffe03f */
[----:B------:R-:W-:Y:S01]  /*a910*/  ULOP3.LUT UR5, URZ, UR6, URZ, 0x33, !UPT ;  /* 0x000000063f057292 */ /* 0x000fe2000f8e333f */
[----:B------:R-:W-:-:S11]  /*a920*/  ULDC.64 UR22, c[0x0][0x198] ;  /* 0x0000660000167ab9 */ /* 0x000fd60000000a00 */
.L_x_303:
[----:B------:R-:W-:-:S03]  /*a930*/  UMOV UR6, 0xffffffff ;  /* 0xffffffff00067882 */ /* 0x000fc60000000000 */
[----:B------:R-:W-:Y:S05]  /*a940*/  BRA.DIV UR6, `(.L_x_292) ;  /* 0x0000001206347947 */ /* 0x000fea000b800000 */
[----:B------:R-:W-:-:S13]  /*a950*/  ELECT P6, URZ, PT ;  /* 0x00000000003f782f */ /* 0x000fda00038c0000 */
.L_x_317:
[----:B------:R-:W0:Y:S01]  /*a960*/  LDC R3, c[0x0][0x28c] ;  /* 0x0000a300ff037b82 */ /* 0x000e220000000800 */
[----:B------:R-:W-:Y:S01]  /*a970*/  BSSY B1, `(.L_x_293) ;  /* 0x0000043000017945 */ /* 0x000fe20003800000 */
[----:B0-----:R-:W-:-:S13]  /*a980*/  ISETP.LT.OR P6, PT, R3, 0x1, !P6 ;  /* 0x000000010300780c */ /* 0x001fda00077c1670 */
[----:B------:R-:W-:Y:S05]  /*a990*/  @P6 BRA `(.L_x_294) ;  /* 0x0000000400006947 */ /* 0x000fea0003800000 */
[----:B------:R-:W-:Y:S02]  /*a9a0*/  IMAD.SHL.U32 R19, R19, 0x40, RZ ;  /* 0x0000004013137824 */ /* 0x000fe400078e00ff */
[----:B------:R-:W-:Y:S02]  /*a9b0*/  IMAD.SHL.U32 R22, R22, 0x100, RZ ;  /* 0x0000010016167824 */ /* 0x000fe400078e00ff */
[----:B------:R-:W-:Y:S02]  /*a9c0*/  IMAD.MOV.U32 R12, RZ, RZ, RZ ;  /* 0x000000ffff0c7224 */ /* 0x000fe400078e00ff */
[----:B------:R-:W-:Y:S02]  /*a9d0*/  IMAD.U32 R13, RZ, RZ, UR21 ;  /* 0x00000015ff0d7e24 */ /* 0x000fe4000f8e00ff */
[----:B------:R-:W-:Y:S02]  /*a9e0*/  IMAD.MOV.U32 R3, RZ, RZ, R0 ;  /* 0x000000ffff037224 */ /* 0x000fe400078e0000 */
[----:B------:R-:W-:-:S07]  /*a9f0*/  IMAD.MOV.U32 R4, RZ, RZ, R7 ;  /* 0x000000ffff047224 */ /* 0x000fce00078e0007 */
.L_x_298:
[----:B------:R-:W0:Y:S01]  /*aa00*/  S2R R10, SR_CgaCtaId ;  /* 0x00000000000a7919 */ /* 0x000e220000008800 */
[----:B------:R-:W-:Y:S01]  /*aa10*/  MOV R5, 0x400 ;  /* 0x0000040000057802 */ /* 0x000fe20000000f00 */
[----:B------:R-:W1:Y:S03]  /*aa20*/  @!P2 LDC R9, c[0x0][0x500] ;  /* 0x00014000ff09ab82 */ /* 0x000e660000000800 */
[----:B0-----:R-:W-:Y:S02]  /*aa30*/  LEA R11, R10, R5, 0x18 ;  /* 0x000000050a0b7211 */ /* 0x001fe400078ec0ff */
[----:B------:R-:W-:-:S03]  /*aa40*/  SHF.L.U32 R5, R3, 0x1f, RZ ;  /* 0x0000001f03057819 */ /* 0x000fc600000006ff */
[----:B------:R-:W-:-:S04]  /*aa50*/  IMAD R10, R4, 0x8, R11 ;  /* 0x00000008040a7824 */ /* 0x000fc800078e020b */
[----:B------:R-:W0:Y:S02]  /*aa60*/  SYNCS.PHASECHK.TRANS64.TRYWAIT P1, [R10+URZ+0x28], R5 ;  /* 0x000028050a0075a7 */ /* 0x000e24000802017f */
[----:B01----:R-:W-:Y:S05]  /*aa70*/  @!P1 BRA `(.L_x_295) ;  /* 0x0000001000089947 */ /* 0x003fea0003800000 */
.L_x_318:
[----:B0-----:R-:W-:Y:S01]  /*aa80*/  PRMT R5, R6, 0x9910, RZ ;  /* 0x0000991006057816 */ /* 0x001fe200000000ff */
[----:B------:R0:W-:Y:S03]  /*aa90*/  @!P2 SYNCS.ARRIVE.TRANS64 RZ, [R10+URZ], R9 ;  /* 0x000000090affa9a7 */ /* 0x0001e6000800003f */
[----:B------:R-:W-:-:S13]  /*aaa0*/  ISETP.NE.AND P1, PT, R5, 0x2, PT ;  /* 0x000000020500780c */ /* 0x000fda0003f25270 */
[----:B0-----:R-:W-:Y:S05]  /*aab0*/  @P1 BRA `(.L_x_296) ;  /* 0x0000000000041947 */ /* 0x001fea0003800000 */
[----:B------:R-:W-:Y:S01]  /*aac0*/  BPT.TRAP 0x1 ;  /* 0x000000040000795c */ /* 0x000fe20000300000 */
.L_x_296:
[----:B------:R-:W-:Y:S05]  /*aad0*/  @P0 BRA `(.L_x_297) ;  /* 0x0000000000040947 */ /* 0x000fea0003800000 */
[----:B------:R-:W-:Y:S01]  /*aae0*/  BPT.TRAP 0x1 ;  /* 0x000000040000795c */ /* 0x000fe20000300000 */
.L_x_297:
[--C-:B------:R-:W-:Y:S01]  /*aaf0*/  IMAD R5, R4, 0x4000, R11.reuse ;  /* 0x0000400004057824 */ /* 0x100fe200078e020b */
[----:B------:R-:W-:Y:S01]  /*ab00*/  R2UR UR34, R12 ;  /* 0x000000000c2272ca */ /* 0x000fe200000e0000 */
[----:B------:R-:W-:Y:S01]  /*ab10*/  IMAD R11, R4, 0x10000, R11 ;  /* 0x00010000040b7824 */ /* 0x000fe200078e020b */
[----:B------:R-:W-:Y:S01]  /*ab20*/  R2UR UR33, R10 ;  /* 0x000000000a2172ca */ /* 0x000fe200000e0000 */
[----:B------:R-:W-:Y:S01]  /*ab30*/  VIADD R13, R13, 0xffffffff ;  /* 0xffffffff0d0d7836 */ /* 0x000fe20000000000 */
[----:B------:R-:W-:Y:S01]  /*ab40*/  R2UR UR24, R5 ;  /* 0x00000000051872ca */ /* 0x000fe200000e0000 */
[----:B------:R-:W-:Y:S01]  /*ab50*/  UIADD3 UR6, UP0, UR22, 0xf0, URZ ;  /* 0x000000f016067890 */ /* 0x000fe2000ff1e03f */
[----:B------:R-:W-:Y:S01]  /*ab60*/  R2UR UR8, R11 ;  /* 0x000000000b0872ca */ /* 0x000fe200000e0000 */
[----:B------:R-:W-:Y:S01]  /*ab70*/  UIADD3 UR30, UP1, UR22, 0x1f0, URZ ;  /* 0x000001f0161e7890 */ /* 0x000fe2000ff3e03f */
[----:B------:R-:W-:Y:S01]  /*ab80*/  R2UR UR36, R2 ;  /* 0x00000000022472ca */ /* 0x000fe200000e0000 */
[----:B------:R-:W-:Y:S01]  /*ab90*/  UIADD3.X UR7, URZ, UR23, URZ, UP0, !UPT ;  /* 0x000000173f077290 */ /* 0x000fe200087fe43f */
[----:B------:R-:W-:Y:S01]  /*aba0*/  R2UR UR35, R19 ;  /* 0x00000000132372ca */ /* 0x000fe200000e0000 */
[----:B------:R-:W-:Y:S01]  /*abb0*/  UIADD3.X UR31, URZ, UR23, URZ, UP1, !UPT ;  /* 0x000000173f1f7290 */ /* 0x000fe20008ffe43f */
[----:B------:R-:W-:Y:S01]  /*abc0*/  R2UR UR19, R22 ;  /* 0x00000000161372ca */ /* 0x000fe200000e0000 */
[----:B------:R-:W-:Y:S01]  /*abd0*/  UIADD3 UR26, UR34, 0x40, URZ ;  /* 0x00000040221a7890 */ /* 0x000fe2000fffe03f */
[----:B------:R-:W-:Y:S01]  /*abe0*/  ISETP.GT.AND P3, PT, R13, 0x1, PT ;  /* 0x000000010d00780c */ /* 0x000fe20003f64270 */
[----:B------:R-:W-:Y:S01]  /*abf0*/  VIADD R4, R4, 0x1 ;  /* 0x0000000104047836 */ /* 0x000fe20000000000 */
[----:B------:R-:W-:Y:S01]  /*ac00*/  UMOV UR14, 0x0 ;  /* 0x00000000000e7882 */ /* 0x000fe20000000000 */
[----:B------:R-:W-:Y:S01]  /*ac10*/  UIADD3 UR32, UR24, 0x180, URZ ;  /* 0x0000018018207890 */ /* 0x000fe2000fffe03f */
[----:B------:R-:W-:Y:S01]  /*ac20*/  VIADD R12, R12, 0x80 ;  /* 0x000000800c0c7836 */ /* 0x000fe20000000000 */
[----:B------:R-:W-:Y:S01]  /*ac30*/  UIADD3 UR24, UR24, 0x2180, URZ ;  /* 0x0000218018187890 */ /* 0x000fe2000fffe03f */
[----:B------:R-:W-:Y:S01]  /*ac40*/  ISETP.NE.AND P1, PT, R4, 0x5, PT ;  /* 0x000000050400780c */ /* 0x000fe20003f25270 */
[----:B------:R-:W-:-:S02]  /*ac50*/  UIADD3 UR16, UR8, 0x14180, URZ ;  /* 0x0001418008107890 */ /* 0x000fc4000fffe03f */
[----:B------:R-:W-:Y:S01]  /*ac60*/  UIADD3 UR8, UR8, 0x1c180, URZ ;  /* 0x0001c18008087890 */ /* 0x000fe2000fffe03f */
[----:B------:R-:W-:Y:S01]  /*ac70*/  SEL R10, RZ, 0x1, P1 ;  /* 0x00000001ff0a7807 */ /* 0x000fe20000800000 */
[----:B------:R-:W-:Y:S01]  /*ac80*/  UMOV UR15, 0x10000000 ;  /* 0x10000000000f7882 */ /* 0x000fe20000000000 */
[----:B------:R-:W-:Y:S01]  /*ac90*/  UMOV UR25, UR33 ;  /* 0x0000002100197c82 */ /* 0x000fe20008000000 */
[----:B------:R-:W-:Y:S01]  /*aca0*/  UMOV UR28, UR36 ;  /* 0x00000024001c7c82 */ /* 0x000fe20008000000 */
[----:B------:R-:W-:Y:S01]  /*acb0*/  UMOV UR27, UR35 ;  /* 0x00000023001b7c82 */ /* 0x000fe20008000000 */
[----:B------:R-:W-:Y:S01]  /*acc0*/  UMOV UR17, UR33 ;  /* 0x0000002100117c82 */ /* 0x000fe20008000000 */
[----:B------:R-:W-:Y:S01]  /*acd0*/  UMOV UR18, UR34 ;  /* 0x0000002200127c82 */ /* 0x000fe20008000000 */
[----:B------:R-:W-:Y:S01]  /*ace0*/  UMOV UR20, UR36 ;  /* 0x0000002400147c82 */ /* 0x000fe20008000000 */
[----:B------:R0:W-:Y:S01]  /*acf0*/  UTMALDG.3D [UR32], [UR6], desc[UR14] ;  /* 0x00000e20060075b4 */ /* 0x0001e20008011000 */
[----:B------:R-:W-:Y:S01]  /*ad00*/  UMOV UR9, UR33 ;  /* 0x0000002100097c82 */ /* 0x000fe20008000000 */
[----:B------:R-:W-:Y:S01]  /*ad10*/  UMOV UR11, UR19 ;  /* 0x00000013000b7c82 */ /* 0x000fe20008000000 */
[----:B------:R-:W-:Y:S01]  /*ad20*/  UMOV UR12, UR36 ;  /* 0x00000024000c7c82 */ /* 0x000fe20008000000 */
[----:B------:R-:W-:Y:S01]  /*ad30*/  UMOV UR10, UR26 ;  /* 0x0000001a000a7c82 */ /* 0x000fe20008000000 */
[----:B------:R-:W-:-:S02]  /*ad40*/  LOP3.LUT R3, R3, R10, RZ, 0x3c, !PT ;  /* 0x0000000a03037212 */ /* 0x000fc400078e3cff */
[----:B------:R-:W-:Y:S01]  /*ad50*/  SEL R4, R4, RZ, P1 ;  /* 0x000000ff04047207 */ /* 0x000fe20000800000 */
[----:B------:R0:W-:Y:S01]  /*ad60*/  UTMALDG.3D [UR24], [UR6], desc[UR14] ;  /* 0x00000e18060075b4 */ /* 0x0001e20008011000 */
[----:B------:R0:W-:Y:S01]  /*ad70*/  UTMALDG.3D [UR16], [UR30], desc[UR14] ;  /* 0x00000e101e0075b4 */ /* 0x0001e20008011000 */
[----:B------:R0:W-:Y:S02]  /*ad80*/  UTMALDG.3D [UR8], [UR30], desc[UR14] ;  /* 0x00000e081e0075b4 */ /* 0x0001e40008011000 */
[----:B0-----:R-:W-:Y:S05]  /*ad90*/  @P3 BRA `(.L_x_298) ;  /* 0xfffffffc00183947 */ /* 0x001fea000383ffff */
.L_x_294:
[----:B------:R-:W-:Y:S05]  /*ada0*/  BSYNC B1 ;  /* 0x0000000000017941 */ /* 0x000fea0003800000 */
.L_x_293:
[----:B------:R-:W2:Y:S01]  /*adb0*/  LDL.64 R10, [R1] ;  /* 0x00000000010a7983 */ /* 0x000ea20000100a00 */
[----:B------:R-:W-:Y:S01]  /*adc0*/  LOP3.LUT P4, RZ, R8, 0xff, RZ, 0xc0, !PT ;  /* 0x000000ff08ff7812 */ /* 0x000fe2000788c0ff */
[----:B------:R-:W-:Y:S01]  /*add0*/  VIADD R4, R7, UR40 ;  /* 0x0000002807047c36 */ /* 0x000fe20008000000 */
[----:B------:R-:W-:Y:S01]  /*ade0*/  ULDC.64 UR6, c[0x0][0x650] ;  /* 0x0001940000067ab9 */ /* 0x000fe20000000a00 */
[----:B------:R-:W-:Y:S01]  /*adf0*/  IMAD.U32 R7, RZ, RZ, UR40 ;  /* 0x00000028ff077e24 */ /* 0x000fe2000f8e00ff */
[----:B------:R-:W-:Y:S01]  /*ae00*/  UISETP.GE.U32.AND UP0, UPT, UR40, 0x5, UPT ;  /* 0x000000052800788c */ /* 0x000fe2000bf06070 */
[----:B------:R-:W-:Y:S01]  /*ae10*/  BSSY B1, `(.L_x_299) ;  /* 0x000006f000017945 */ /* 0x000fe20003800000 */
[----:B------:R-:W-:Y:S01]  /*ae20*/  ISETP.GT.U32.AND P1, PT, R4, 0x4, PT ;  /* 0x000000040400780c */ /* 0x000fe20003f24070 */
[----:B------:R-:W-:Y:S01]  /*ae30*/  IMAD.MOV.U32 R19, RZ, RZ, -0x1 ;  /* 0xffffffffff137424 */ /* 0x000fe200078e00ff */
[----:B------:R-:W-:Y:S01]  /*ae40*/  PRMT R8, RZ, 0x7610, R8 ;  /* 0x00007610ff087816 */ /* 0x000fe20000000008 */
[----:B------:R-:W-:Y:S01]  /*ae50*/  IMAD.MOV.U32 R22, RZ, RZ, -0x1 ;  /* 0xffffffffff167424 */ /* 0x000fe200078e00ff */
[----:B------:R-:W-:-:S02]  /*ae60*/  ISETP.LT.U32.AND P1, PT, R7, 0x5, P1 ;  /* 0x000000050700780c */ /* 0x000fc40000f21070 */
[----:B------:R-:W-:Y:S01]  /*ae70*/  PLOP3.LUT P3, PT, PT, PT, UP0, 0x80, 0x0 ;  /* 0x000000000000781c */ /* 0x000fe20003f6f008 */
[----:B------:R-:W0:Y:S01]  /*ae80*/  @P4 S2R R3, SR_CgaCtaId ;  /* 0x0000000000034919 */ /* 0x000e220000008800 */
[----:B------:R-:W-:-:S04]  /*ae90*/  @P4 MOV R2, 0x400 ;  /* 0x0000040000024802 */ /* 0x000fc80000000f00 */
[----:B0-----:R-:W-:Y:S01]  /*aea0*/  @P4 LEA R5, R3, R2, 0x18 ;  /* 0x0000000203054211 */ /* 0x001fe200078ec0ff */
[----:B------:R-:W-:-:S03]  /*aeb0*/  IMAD.WIDE.U32 R2, R4, -0x33333333, RZ ;  /* 0xcccccccd04027825 */ /* 0x000fc600078e00ff */
[----:B------:R0:W-:Y:S01]  /*aec0*/  @P4 SYNCS.ARRIVE.TRANS64.A1T0 RZ, [R5+URZ+0x88], RZ ;  /* 0x000088ff05ff49a7 */ /* 0x0001e2000810003f */
[----:B------:R-:W-:Y:S01]  /*aed0*/  IMAD.MOV.U32 R2, RZ, RZ, -0x1 ;  /* 0xffffffffff027424 */ /* 0x000fe200078e00ff */
[----:B0-----:R-:W-:Y:S02]  /*aee0*/  SHF.R.U32.HI R5, RZ, 0x2, R3 ;  /* 0x00000002ff057819 */ /* 0x001fe40000011603 */
[----:B------:R-:W-:-:S03]  /*aef0*/  SEL R3, RZ, 0x1, !P1 ;  /* 0x00000001ff037807 */ /* 0x000fc60004800000 */
[----:B------:R-:W-:Y:S01]  /*af00*/  IMAD R7, R5, -0x5, R4 ;  /* 0xfffffffb05077824 */ /* 0x000fe200078e0204 */
[----:B------:R-:W-:Y:S02]  /*af10*/  LOP3.LUT R0, R0, R3, RZ, 0x3c, !PT ;  /* 0x0000000300007212 */ /* 0x000fe400078e3cff */
[----:B------:R-:W-:Y:S02]  /*af20*/  PRMT R3, RZ, 0x7610, R3 ;  /* 0x00007610ff037816 */ /* 0x000fe40000000003 */
[----:B------:R-:W-:Y:S02]  /*af30*/  @P3 LOP3.LUT R0, R0, 0x1, R5, 0x78, !PT ;  /* 0x0000000100003812 */ /* 0x000fe400078e7805 */
[----:B--2---:R-:W-:-:S04]  /*af40*/  IADD3 R18, P4, R18, R10, RZ ;  /* 0x0000000a12127210 */ /* 0x004fc80007f9e0ff */
[----:B------:R-:W-:Y:S01]  /*af50*/  ISETP.GE.U32.AND P1, PT, R18, UR6, PT ;  /* 0x0000000612007c0c */ /* 0x000fe2000bf26070 */
[----:B------:R-:W-:-:S05]  /*af60*/  IMAD.X R17, R17, 0x1, R23, P4 ;  /* 0x0000000111117824 */ /* 0x000fca00020e0617 */
[----:B------:R-:W-:-:S13]  /*af70*/  ISETP.GE.U32.AND.EX P1, PT, R17, UR7, PT, P1 ;  /* 0x0000000711007c0c */ /* 0x000fda000bf26110 */
[----:B------:R-:W-:Y:S05]  /*af80*/  @P1 BRA `(.L_x_300) ;  /* 0x00000004005c1947 */ /* 0x000fea0003800000 */
[----:B------:R-:W0:Y:S01]  /*af90*/  S2R R11, SR_CTAID.X ;  /* 0x00000000000b7919 */ /* 0x000e220000002500 */
[----:B------:R-:W-:Y:S01]  /*afa0*/  ULDC.64 UR6, c[0x0][0x628] ;  /* 0x00018a0000067ab9 */ /* 0x000fe20000000a00 */
[----:B------:R-:W1:Y:S01]  /*afb0*/  LDC R12, c[0x0][0x144] ;  /* 0x00005100ff0c7b82 */ /* 0x000e620000000800 */
[----:B------:R-:W-:Y:S01]  /*afc0*/  ISETP.NE.U32.AND P1, PT, RZ, UR6, PT ;  /* 0x00000006ff007c0c */ /* 0x000fe2000bf25070 */
[----:B------:R-:W2:Y:S01]  /*afd0*/  S2R R9, SR_CTAID.Y ;  /* 0x0000000000097919 */ /* 0x000ea20000002600 */
[----:B------:R-:W-:Y:S01]  /*afe0*/  ULDC UR8, c[0x0][0x150] ;  /* 0x0000540000087ab9 */ /* 0x000fe20000000800 */
[----:B------:R-:W-:Y:S01]  /*aff0*/  ULDC UR9, c[0x0][0x630] ;  /* 0x00018c0000097ab9 */ /* 0x000fe20000000800 */
[----:B------:R-:W-:Y:S01]  /*b000*/  ISETP.NE.AND.EX P1, PT, RZ, UR7, PT, P1 ;  /* 0x00000007ff007c0c */ /* 0x000fe2000bf25310 */
[----:B------:R-:W-:Y:S01]  /*b010*/  IMAD.MOV.U32 R2, RZ, RZ, R18 ;  /* 0x000000ffff027224 */ /* 0x000fe200078e0012 */
[----:B0-----:R-:W-:-:S05]  /*b020*/  I2FP.F32.U32 R3, R11 ;  /* 0x0000000b00037245 */ /* 0x001fca0000201000 */
[----:B------:R-:W-:Y:S01]  /*b030*/  FMUL R14, R3, UR8 ;  /* 0x00000008030e7c20 */ /* 0x000fe20008400000 */
[----:B------:R-:W-:-:S05]  /*b040*/  IMAD.MOV.U32 R3, RZ, RZ, R17 ;  /* 0x000000ffff037224 */ /* 0x000fca00078e0011 */
[----:B--2---:R-:W-:Y:S05]  /*b050*/  @!P1 BRA `(.L_x_301) ;  /* 0x0000000000289947 */ /* 0x004fea0003800000 */
[----:B------:R-:W-:Y:S02]  /*b060*/  ULDC UR8, c[0x0][0x634] ;  /* 0x00018d0000087ab9 */ /* 0x000fe40000000800 */
[----:B------:R-:W-:-:S05]  /*b070*/  IADD3 R3, P1, R18, UR8, RZ ;  /* 0x0000000812037c10 */ /* 0x000fca000ff3e0ff */
[----:B------:R-:W-:-:S04]  /*b080*/  IMAD.X R13, RZ, RZ, R17, P1 ;  /* 0x000000ffff0d7224 */ /* 0x000fc800008e0611 */
[----:B------:R-:W-:-:S04]  /*b090*/  IMAD.WIDE.U32 R4, R13, UR6, RZ ;  /* 0x000000060d047c25 */ /* 0x000fc8000f8e00ff */
[----:B------:R-:W-:-:S04]  /*b0a0*/  IMAD.WIDE.U32 R4, P1, R3, UR7, R4 ;  /* 0x0000000703047c25 */ /* 0x000fc8000f820004 */
[----:B------:R-:W-:-:S04]  /*b0b0*/  IMAD.WIDE.U32 R2, R3, UR6, RZ ;  /* 0x0000000603027c25 */ /* 0x000fc8000f8e00ff */
[----:B------:R-:W-:Y:S01]  /*b0c0*/  IMAD.MOV.U32 R2, RZ, RZ, R5 ;  /* 0x000000ffff027224 */ /* 0x000fe200078e0005 */
[----:B------:R-:W-:Y:S01]  /*b0d0*/  IADD3 RZ, P3, R3, R4, RZ ;  /* 0x0000000403ff7210 */ /* 0x000fe20007f7e0ff */
[----:B------:R-:W-:-:S04]  /*b0e0*/  IMAD.X R3, RZ, RZ, RZ, P1 ;  /* 0x000000ffff037224 */ /* 0x000fc800008e06ff */
[----:B------:R-:W-:-:S08]  /*b0f0*/  IMAD.WIDE.U32.X R2, R13, UR7, R2, P3 ;  /* 0x000000070d027c25 */ /* 0x000fd000098e0402 */
.L_x_301:
[--C-:B------:R-:W-:Y:S01]  /*b100*/  SHF.R.U64 R10, R2, UR9, R3.reuse ;  /* 0x00000009020a7c19 */ /* 0x100fe20008001203 */
[----:B------:R-:W0:Y:S01]  /*b110*/  F2I.U32.TRUNC.NTZ R14, R14 ;  /* 0x0000000e000e7305 */ /* 0x000e22000020f000 */
[----:B------:R-:W-:Y:S01]  /*b120*/  SHF.R.U32.HI R2, RZ, UR9, R3 ;  /* 0x00000009ff027c19 */ /* 0x000fe20008011603 */
[----:B------:R-:W-:Y:S01]  /*b130*/  ULDC.64 UR6, c[0x0][0x620] ;  /* 0x0001880000067ab9 */ /* 0x000fe20000000a00 */
[----:B------:R-:W-:Y:S01]  /*b140*/  IADD3 R5, P1, RZ, -R10, RZ ;  /* 0x8000000aff057210 */ /* 0x000fe20007f3e0ff */
[----:B------:R-:W-:Y:S01]  /*b150*/  IMAD.MOV.U32 R3, RZ, RZ, R17 ;  /* 0x000000ffff037224 */ /* 0x000fe200078e0011 */
[----:B------:R-:W-:-:S03]  /*b160*/  ULDC.64 UR8, c[0x0][0x640] ;  /* 0x0001900000087ab9 */ /* 0x000fc60000000a00 */
[----:B------:R-:W-:Y:S01]  /*b170*/  IMAD.X R2, RZ, RZ, ~R2, P1 ;  /* 0x000000ffff027224 */ /* 0x000fe200008e0e02 */
[----:B------:R-:W-:-:S03]  /*b180*/  ISETP.NE.U32.AND P1, PT, RZ, UR8, PT ;  /* 0x00000008ff007c0c */ /* 0x000fc6000bf25070 */
[----:B------:R-:W-:Y:S01]  /*b190*/  IMAD R4, R2, UR6, RZ ;  /* 0x0000000602047c24 */ /* 0x000fe2000f8e02ff */
[----:B------:R-:W-:Y:S01]  /*b1a0*/  ISETP.NE.AND.EX P1, PT, RZ, UR9, PT, P1 ;  /* 0x00000009ff007c0c */ /* 0x000fe2000bf25310 */
[----:B------:R-:W-:-:S04]  /*b1b0*/  IMAD.MOV.U32 R2, RZ, RZ, R18 ;  /* 0x000000ffff027224 */ /* 0x000fc800078e0012 */
[----:B------:R-:W-:Y:S01]  /*b1c0*/  IMAD.WIDE.U32 R2, R5, UR6, R2 ;  /* 0x0000000605027c25 */ /* 0x000fe2000f8e0002 */
[----:B------:R-:W-:-:S03]  /*b1d0*/  ULDC UR6, c[0x0][0x618] ;  /* 0x0001860000067ab9 */ /* 0x000fc60000000800 */
[----:B------:R-:W-:Y:S01]  /*b1e0*/  IMAD R5, R5, UR7, R4 ;  /* 0x0000000705057c24 */ /* 0x000fe2000f8e0204 */
[----:B------:R-:W-:Y:S01]  /*b1f0*/  ULDC UR7, c[0x0][0x154] ;  /* 0x0000550000077ab9 */ /* 0x000fe20000000800 */
[----:B0-----:R-:W-:Y:S02]  /*b200*/  IMAD.MOV R4, RZ, RZ, -R14 ;  /* 0x000000ffff047224 */ /* 0x001fe400078e0a0e */
[----:B------:R-:W0:Y:S01]  /*b210*/  LDC R14, c[0x0][0x148] ;  /* 0x00005200ff0e7b82 */ /* 0x000e220000000800 */
[----:B------:R-:W-:Y:S02]  /*b220*/  IMAD.IADD R3, R3, 0x1, R5 ;  /* 0x0000000103037824 */ /* 0x000fe400078e0205 */
[----:B-1----:R-:W-:Y:S01]  /*b230*/  IMAD R11, R12, R4, R11 ;  /* 0x000000040c0b7224 */ /* 0x002fe200078e020b */
[----:B------:R-:W-:Y:S02]  /*b240*/  I2FP.F32.U32 R4, R9 ;  /* 0x0000000900047245 */ /* 0x000fe40000201000 */
[----:B------:R-:W-:-:S02]  /*b250*/  SHF.R.U64 R12, R2, UR6, R3 ;  /* 0x00000006020c7c19 */ /* 0x000fc40008001203 */
[----:B------:R-:W-:Y:S01]  /*b260*/  SHF.R.U32.HI R3, RZ, UR6, R3 ;  /* 0x00000006ff037c19 */ /* 0x000fe20008011603 */
[----:B------:R-:W-:Y:S01]  /*b270*/  FMUL R4, R4, UR7 ;  /* 0x0000000704047c20 */ /* 0x000fe20008400000 */
[----:B------:R-:W-:Y:S02]  /*b280*/  ULDC UR6, c[0x0][0x608] ;  /* 0x0001820000067ab9 */ /* 0x000fe40000000800 */
[--C-:B------:R-:W-:Y:S01]  /*b290*/  SHF.R.U64 R15, R12, UR6, R3.reuse ;  /* 0x000000060c0f7c19 */ /* 0x100fe20008001203 */
[----:B------:R1:W2:Y:S01]  /*b2a0*/  F2I.U32.TRUNC.NTZ R20, R4 ;  /* 0x0000000400147305 */ /* 0x0002a2000020f000 */
[----:B------:R-:W-:Y:S01]  /*b2b0*/  SHF.R.U32.HI R2, RZ, UR6, R3 ;  /* 0x00000006ff027c19 */ /* 0x000fe20008011603 */
[----:B------:R-:W-:-:S03]  /*b2c0*/  ULDC UR6, c[0x0][0x658] ;  /* 0x0001960000067ab9 */ /* 0x000fc60000000800 */
[--C-:B------:R-:W-:Y:S02]  /*b2d0*/  SHF.R.U64 R13, R15, UR6, R2.reuse ;  /* 0x000000060f0d7c19 */ /* 0x100fe40008001202 */
[----:B------:R-:W-:-:S03]  /*b2e0*/  SHF.R.U32.HI R19, RZ, UR6, R2 ;  /* 0x00000006ff137c19 */ /* 0x000fc60008011602 */
[----:B------:R-:W-:Y:S02]  /*b2f0*/  IMAD.MOV.U32 R2, RZ, RZ, R13 ;  /* 0x000000ffff027224 */ /* 0x000fe400078e000d */
[----:B------:R-:W-:Y:S01]  /*b300*/  IMAD.MOV.U32 R3, RZ, RZ, R19 ;  /* 0x000000ffff037224 */ /* 0x000fe200078e0013 */
[----:B-1----:R-:W-:Y:S06]  /*b310*/  @!P1 BRA `(.L_x_302) ;  /* 0x0000000000289947 */ /* 0x002fec0003800000 */
        /* <DEDUP_REMOVED lines=10> */
.L_x_302:
[----:B------:R-:W1:Y:S01]  /*b3c0*/  LDC R4, c[0x0][0x65c] ;  /* 0x00019700ff047b82 */ /* 0x000e620000000800 */
[----:B------:R-:W-:Y:S01]  /*b3d0*/  ULDC UR6, c[0x0][0x648] ;  /* 0x0001920000067ab9 */ /* 0x000fe20000000800 */
[----:B------:R-:W-:Y:S01]  /*b3e0*/  LOP3.LUT R15, R15, UR5, RZ, 0xc0, !PT ;  /* 0x000000050f0f7c12 */ /* 0x000fe2000f8ec0ff */
[----:B--2---:R-:W-:Y:S01]  /*b3f0*/  IMAD.MOV R20, RZ, RZ, -R20 ;  /* 0x000000ffff147224 */ /* 0x004fe200078e0a14 */
[----:B------:R-:W-:Y:S01]  /*b400*/  SHF.R.U64 R2, R2, UR6, R3 ;  /* 0x0000000602027c19 */ /* 0x000fe20008001203 */
[----:B------:R-:W-:Y:S01]  /*b410*/  ULDC UR6, c[0x0][0x638] ;  /* 0x00018e0000067ab9 */ /* 0x000fe20000000800 */
[----:B------:R-:W-:Y:S01]  /*b420*/  LOP3.LUT R12, R12, UR4, RZ, 0xc0, !PT ;  /* 0x000000040c0c7c12 */ /* 0x000fe2000f8ec0ff */
[----:B------:R-:W-:Y:S01]  /*b430*/  ULDC UR7, c[0x0][0x610] ;  /* 0x0001840000077ab9 */ /* 0x000fe20000000800 */
[----:B------:R-:W-:Y:S01]  /*b440*/  IMAD.MOV.U32 R3, RZ, RZ, 0x1 ;  /* 0x00000001ff037424 */ /* 0x000fe200078e00ff */
[----:B-1----:R-:W-:Y:S01]  /*b450*/  ISETP.NE.AND P1, PT, R4, 0x1, PT ;  /* 0x000000010400780c */ /* 0x002fe20003f25270 */
[----:B------:R-:W-:-:S02]  /*b460*/  IMAD.MOV R4, RZ, RZ, -R2 ;  /* 0x000000ffff047224 */ /* 0x000fc400078e0a02 */
[----:B------:R-:W-:Y:S02]  /*b470*/  IMAD R2, R2, UR13, R15 ;  /* 0x0000000d02027c24 */ /* 0x000fe4000f8e020f */
[----:B------:R-:W-:Y:S01]  /*b480*/  IMAD R13, R4, UR6, R13 ;  /* 0x00000006040d7c24 */ /* 0x000fe2000f8e020d */
[----:B------:R-:W-:-:S07]  /*b490*/  ULDC UR6, c[0x0][0x600] ;  /* 0x0001800000067ab9 */ /* 0x000fce0000000800 */
[----:B0-----:R-:W-:-:S04]  /*b4a0*/  @P1 IMAD R11, R14, R20, R9 ;  /* 0x000000140e0b1224 */ /* 0x001fc800078e0209 */
[----:B------:R-:W-:Y:S02]  /*b4b0*/  IMAD R11, R2, UR7, R11 ;  /* 0x00000007020b7c24 */ /* 0x000fe4000f8e020b */
[----:B------:R-:W-:-:S05]  /*b4c0*/  IMAD R2, R13, UR6, R12 ;  /* 0x000000060d027c24 */ /* 0x000fca000f8e020c */
[----:B------:R-:W-:Y:S02]  /*b4d0*/  SEL R22, R2, R11, !P1 ;  /* 0x0000000b02167207 */ /* 0x000fe40004800000 */
[----:B------:R-:W-:Y:S01]  /*b4e0*/  SEL R19, R11, R2, !P1 ;  /* 0x000000020b137207 */ /* 0x000fe20004800000 */
[----:B------:R-:W-:-:S07]  /*b4f0*/  IMAD.MOV.U32 R2, RZ, RZ, R10 ;  /* 0x000000ffff027224 */ /* 0x000fce00078e000a */
.L_x_300:
[----:B------:R-:W-:Y:S05]  /*b500*/  BSYNC B1 ;  /* 0x0000000000017941 */ /* 0x000fea0003800000 */
.L_x_299:
[----:B------:R-:W-:-:S13]  /*b510*/  LOP3.LUT P1, RZ, R3, 0xff, RZ, 0xc0, !PT ;  /* 0x000000ff03ff7812 */ /* 0x000fda000782c0ff */
[----:B------:R-:W-:Y:S05]  /*b520*/  @P1 BRA `(.L_x_303) ;  /* 0xfffffff400001947 */ /* 0x000fea000383ffff */
[----:B------:R-:W-:Y:S05]  /*b530*/  BSYNC B0 ;  /* 0x0000000000007941 */ /* 0x000fea0003800000 */
.L_x_291:
[----:B------:R-:W-:-:S03]  /*b540*/  UMOV UR6, 0xffffffff ;  /* 0xffffffff00067882 */ /* 0x000fc60000000000 */
[----:B------:R-:W-:Y:S05]  /*b550*/  BRA.DIV UR6, `(.L_x_304) ;  /* 0x0000000606647947 */ /* 0x000fea000b800000 */
[----:B------:R-:W-:-:S13]  /*b560*/  ELECT P6, URZ, PT ;  /* 0x00000000003f782f */ /* 0x000fda00038c0000 */
.L_x_321:
[----:B------:R-:W-:Y:S04]  /*b570*/  BSSY B0, `(.L_x_305) ;  /* 0x0000034000007945 */ /* 0x000fe80003800000 */
[----:B------:R-:W-:Y:S05]  /*b580*/  @!P6 BRA `(.L_x_306) ;  /* 0x0000000000c8e947 */ /* 0x000fea0003800000 */
[----:B------:R-:W-:-:S04]  /*b590*/  LOP3.LUT R16, R16, 0x2, RZ, 0xfc, !PT ;  /* 0x0000000210107812 */ /* 0x000fc800078efcff */
[----:B------:R-:W-:-:S13]  /*b5a0*/  ISETP.NE.AND P0, PT, R16, 0x3, PT ;  /* 0x000000031000780c */ /* 0x000fda0003f05270 */
[----:B------:R-:W-:Y:S05]  /*b5b0*/  @!P0 BRA `(.L_x_307) ;  /* 0x0000000000048947 */ /* 0x000fea0003800000 */
[----:B------:R-:W-:Y:S01]  /*b5c0*/  BPT.TRAP 0x1 ;  /* 0x000000040000795c */ /* 0x000fe20000300000 */
.L_x_307:
[----:B------:R-:W0:Y:S01]  /*b5d0*/  S2R R3, SR_CgaCtaId ;  /* 0x0000000000037919 */ /* 0x000e220000008800 */
[----:B------:R-:W-:Y:S02]  /*b5e0*/  MOV R2, 0x400 ;  /* 0x0000040000027802 */ /* 0x000fe40000000f00 */
[----:B------:R-:W-:Y:S02]  /*b5f0*/  SHF.L.U32 R4, R0, 0x1f, RZ ;  /* 0x0000001f00047819 */ /* 0x000fe400000006ff */
[----:B0-----:R-:W-:-:S05]  /*b600*/  LEA R2, R3, R2, 0x18 ;  /* 0x0000000203027211 */ /* 0x001fca00078ec0ff */
[----:B------:R-:W-:-:S04]  /*b610*/  VIADD R2, R2, 0x28 ;  /* 0x0000002802027836 */ /* 0x000fc80000000000 */
[C---:B------:R-:W-:Y:S02]  /*b620*/  IMAD R9, R7.reuse, 0x8, R2 ;  /* 0x0000000807097824 */ /* 0x040fe400078e0202 */
[----:B------:R-:W-:Y:S02]  /*b630*/  VIADD R7, R7, 0x1 ;  /* 0x0000000107077836 */ /* 0x000fe40000000000 */
[----:B------:R-:W0:Y:S03]  /*b640*/  SYNCS.PHASECHK.TRANS64.TRYWAIT P0, [R9+URZ], R4 ;  /* 0x00000004090075a7 */ /* 0x000e26000800017f */
[----:B------:R-:W-:-:S04]  /*b650*/  ISETP.NE.AND P1, PT, R7, 0x5, PT ;  /* 0x000000050700780c */ /* 0x000fc80003f25270 */
[----:B------:R-:W-:Y:S02]  /*b660*/  SEL R3, RZ, 0x1, P1 ;  /* 0x00000001ff037807 */ /* 0x000fe40000800000 */
[----:B------:R-:W-:Y:S02]  /*b670*/  SEL R7, R7, RZ, P1 ;  /* 0x000000ff07077207 */ /* 0x000fe40000800000 */
[----:B------:R-:W-:-:S03]  /*b680*/  LOP3.LUT R6, R0, R3, RZ, 0x3c, !PT ;  /* 0x0000000300067212 */ /* 0x000fc600078e3cff */
[----:B------:R-:W-:Y:S01]  /*b690*/  IMAD R8, R7, 0x8, R2 ;  /* 0x0000000807087824 */ /* 0x000fe200078e0202 */
[----:B------:R-:W-:Y:S01]  /*b6a0*/  SHF.L.U32 R5, R6, 0x1f, RZ ;  /* 0x0000001f06057819 */ /* 0x000fe200000006ff */
[----:B0-----:R-:W-:Y:S06]  /*b6b0*/  @!P0 BRA `(.L_x_308) ;  /* 0x00000004002c8947 */ /* 0x001fec0003800000 */
.L_x_322:
[----:B------:R-:W1:Y:S01]  /*b6c0*/  SYNCS.PHASECHK.TRANS64.TRYWAIT P0, [R8+URZ], R5 ;  /* 0x00000005080075a7 */ /* 0x000e62000800017f */
[----:B------:R-:W-:-:S05]  /*b6d0*/  VIADD R0, R7, 0x1 ;  /* 0x0000000107007836 */ /* 0x000fca0000000000 */
[----:B------:R-:W-:-:S04]  /*b6e0*/  ISETP.NE.AND P1, PT, R0, 0x5, PT ;  /* 0x000000050000780c */ /* 0x000fc80003f25270 */
[----:B------:R-:W-:Y:S02]  /*b6f0*/  SEL R3, RZ, 0x1, P1 ;  /* 0x00000001ff037807 */ /* 0x000fe40000800000 */
[----:B------:R-:W-:Y:S02]  /*b700*/  SEL R7, R0, RZ, P1 ;  /* 0x000000ff00077207 */ /* 0x000fe40000800000 */
[----:B------:R-:W-:-:S03]  /*b710*/  LOP3.LUT R6, R6, R3, RZ, 0x3c, !PT ;  /* 0x0000000306067212 */ /* 0x000fc600078e3cff */
[----:B0-----:R-:W-:Y:S01]  /*b720*/  IMAD R9, R7, 0x8, R2 ;  /* 0x0000000807097824 */ /* 0x001fe200078e0202 */
[----:B------:R-:W-:Y:S01]  /*b730*/  SHF.L.U32 R4, R6, 0x1f, RZ ;  /* 0x0000001f06047819 */ /* 0x000fe200000006ff */
[----:B-1----:R-:W-:Y:S06]  /*b740*/  @!P0 BRA `(.L_x_309) ;  /* 0x00000004001c8947 */ /* 0x002fec0003800000 */
.L_x_323:
[----:B------:R-:W1:Y:S01]  /*b750*/  SYNCS.PHASECHK.TRANS64.TRYWAIT P0, [R9+URZ], R4 ;  /* 0x00000004090075a7 */ /* 0x000e62000800017f */
[----:B------:R-:W-:-:S05]  /*b760*/  VIADD R0, R7, 0x1 ;  /* 0x0000000107007836 */ /* 0x000fca0000000000 */
[----:B------:R-:W-:-:S04]  /*b770*/  ISETP.NE.AND P1, PT, R0, 0x5, PT ;  /* 0x000000050000780c */ /* 0x000fc80003f25270 */
[----:B------:R-:W-:Y:S02]  /*b780*/  SEL R3, RZ, 0x1, P1 ;  /* 0x00000001ff037807 */ /* 0x000fe40000800000 */
[----:B------:R-:W-:Y:S02]  /*b790*/  SEL R7, R0, RZ, P1 ;  /* 0x000000ff00077207 */ /* 0x000fe40000800000 */
[----:B------:R-:W-:-:S03]  /*b7a0*/  LOP3.LUT R11, R6, R3, RZ, 0x3c, !PT ;  /* 0x00000003060b7212 */ /* 0x000fc600078e3cff */
[----:B------:R-:W-:Y:S01]  /*b7b0*/  IMAD R6, R7, 0x8, R2 ;  /* 0x0000000807067824 */ /* 0x000fe200078e0202 */
[----:B0-----:R-:W-:Y:S01]  /*b7c0*/  SHF.L.U32 R5, R11, 0x1f, RZ ;  /* 0x0000001f0b057819 */ /* 0x001fe200000006ff */
[----:B-1----:R-:W-:Y:S06]  /*b7d0*/  @!P0 BRA `(.L_x_310) ;  /* 0x00000004000c8947 */ /* 0x002fec0003800000 */
.L_x_324:
[----:B------:R-:W1:Y:S01]  /*b7e0*/  SYNCS.PHASECHK.TRANS64.TRYWAIT P0, [R6+URZ], R5 ;  /* 0x00000005060075a7 */ /* 0x000e62000800017f */
[----:B------:R-:W-:-:S05]  /*b7f0*/  VIADD R0, R7, 0x1 ;  /* 0x0000000107007836 */ /* 0x000fca0000000000 */
[----:B------:R-:W-:-:S04]  /*b800*/  ISETP.NE.AND P1, PT, R0, 0x5, PT ;  /* 0x000000050000780c */ /* 0x000fc80003f25270 */
[----:B0-----:R-:W-:Y:S02]  /*b810*/  SEL R4, RZ, 0x1, P1 ;  /* 0x00000001ff047807 */ /* 0x001fe40000800000 */
[----:B------:R-:W-:Y:S02]  /*b820*/  SEL R3, R0, RZ, P1 ;  /* 0x000000ff00037207 */ /* 0x000fe40000800000 */
[----:B------:R-:W-:Y:S01]  /*b830*/  LOP3.LUT R0, R11, R4, RZ, 0x3c, !PT ;  /* 0x000000040b007212 */ /* 0x000fe200078e3cff */
[----:B-1----:R-:W-:Y:S06]  /*b840*/  @!P0 BRA `(.L_x_311) ;  /* 0x0000000400048947 */ /* 0x002fec0003800000 */
.L_x_325:
[----:B------:R-:W-:Y:S01]  /*b850*/  IMAD R3, R3, 0x8, R2 ;  /* 0x0000000803037824 */ /* 0x000fe200078e0202 */
[----:B------:R-:W-:-:S07]  /*b860*/  SHF.L.U32 R0, R0, 0x1f, RZ ;  /* 0x0000001f00007819 */ /* 0x000fce00000006ff */
.L_x_312:
[----:B-1----:R1:W2:Y:S02]  /*b870*/  SYNCS.PHASECHK.TRANS64.TRYWAIT P0, [R3+URZ], R0 ;  /* 0x00000000030075a7 */ /* 0x0022a4000800017f */
[----:B--2---:R-:W-:Y:S05]  /*b880*/  @!P0 NANOSLEEP.SYNCS 0x989680 ;  /* 0x009896800000895d */ /* 0x004fea0003900000 */
[----:B------:R-:W2:Y:S02]  /*b890*/  @!P0 SYNCS.PHASECHK.TRANS64 P0, [R3+URZ], R0 ;  /* 0x00000000030085a7 */ /* 0x000ea4000800007f */
[----:B--2---:R-:W-:Y:S05]  /*b8a0*/  @!P0 BRA `(.L_x_312) ;  /* 0xfffffffc00f08947 */ /* 0x004fea000383ffff */
.L_x_306:
[----:B------:R-:W-:Y:S05]  /*b8b0*/  BSYNC B0 ;  /* 0x0000000000007941 */ /* 0x000fea0003800000 */
.L_x_305:
[----:B------:R-:W-:Y:S05]  /*b8c0*/  EXIT ;  /* 0x000000000000794d */ /* 0x000fea0003800000 */
.L_x_15:
[----:B-1----:R1:W2:Y:S02]  /*b8d0*/  SYNCS.PHASECHK.TRANS64.TRYWAIT P0, [R159+URZ], R0 ;  /* 0x000000009f0075a7 */ /* 0x0022a4000800017f */
[----:B--2---:R-:W-:Y:S05]  /*b8e0*/  @!P0 NANOSLEEP.SYNCS 0x989680 ;  /* 0x009896800000895d */ /* 0x004fea0003900000 */
[----:B------:R-:W2:Y:S02]  /*b8f0*/  @!P0 SYNCS.PHASECHK.TRANS64 P0, [R159+URZ], R0 ;  /* 0x000000009f0085a7 */ /* 0x000ea4000800007f */
[----:B--2---:R-:W-:Y:S05]  /*b900*/  @!P0 BRA `(.L_x_15) ;  /* 0xfffffffc00f08947 */ /* 0x004fea000383ffff */
[----:B------:R-:W-:Y:S05]  /*b910*/  BRA `(.L_x_313) ;  /* 0xffffff5800e07947 */ /* 0x000fea000383ffff */
.L_x_20:
[----:B--2---:R2:W3:Y:S02]  /*b920*/  SYNCS.PHASECHK.TRANS64.TRYWAIT P1, [R3+URZ], R0 ;  /* 0x00000000030075a7 */ /* 0x0044e4000802017f */
[----:B---3--:R-:W-:Y:S05]  /*b930*/  @!P1 NANOSLEEP.SYNCS 0x989680 ;  /* 0x009896800000995d */ /* 0x008fea0003900000 */
[----:B------:R-:W3:Y:S02]  /*b940*/  @!P1 SYNCS.PHASECHK.TRANS64 P1, [R3+URZ], R0 ;  /* 0x00000000030095a7 */ /* 0x000ee4000802007f */
[----:B---3--:R-:W-:Y:S05]  /*b950*/  @!P1 BRA `(.L_x_20) ;  /* 0xfffffffc00f09947 */ /* 0x008fea000383ffff */
[----:B------:R-:W-:Y:S05]  /*b960*/  BRA `(.L_x_19) ;  /* 0xffffff5c004c7947 */ /* 0x000fea000383ffff */
.L_x_25:
[----:B--2---:R-:W-:-:S04]  /*b970*/  IMAD.U32 R4, RZ, RZ, UR8 ;  /* 0x00000008ff047e24 */ /* 0x004fc8000f8e00ff */
[----:B------:R2:W3:Y:S03]  /*b980*/  SYNCS.PHASECHK.TRANS64.TRYWAIT P1, [R4+URZ], R3 ;  /* 0x00000003040075a7 */ /* 0x0004e6000802017f */
[----:B---3--:R-:W-:Y:S05]  /*b990*/  @!P1 NANOSLEEP.SYNCS 0x989680 ;  /* 0x009896800000995d */ /* 0x008fea0003900000 */
[----:B------:R-:W3:Y:S02]  /*b9a0*/  @!P1 SYNCS.PHASECHK.TRANS64 P1, [R4+URZ], R3 ;  /* 0x00000003040095a7 */ /* 0x000ee4000802007f */
[----:B---3--:R-:W-:Y:S05]  /*b9b0*/  @!P1 BRA `(.L_x_25) ;  /* 0xfffffffc00ec9947 */ /* 0x008fea000383ffff */
[----:B------:R-:W-:Y:S05]  /*b9c0*/  BRA `(.L_x_24) ;  /* 0xffffff6000a87947 */ /* 0x000fea000383ffff */
.L_x_31:
[----:B-1----:R1:W2:Y:S02]  /*b9d0*/  SYNCS.PHASECHK.TRANS64.TRYWAIT P0, [R159+URZ+0x10], R0 ;  /* 0x000010009f0075a7 */ /* 0x0022a4000800017f */
[----:B--2---:R-:W-:Y:S05]  /*b9e0*/  @!P0 NANOSLEEP.SYNCS 0x989680 ;  /* 0x009896800000895d */ /* 0x004fea0003900000 */
[----:B------:R-:W2:Y:S02]  /*b9f0*/  @!P0 SYNCS.PHASECHK.TRANS64 P0, [R159+URZ+0x10], R0 ;  /* 0x000010009f0085a7 */ /* 0x000ea4000800007f */
[----:B--2---:R-:W-:Y:S05]  /*ba00*/  @!P0 BRA `(.L_x_31) ;  /* 0xfffffffc00f08947 */ /* 0x004fea000383ffff */
[----:B------:R-:W-:Y:S05]  /*ba10*/  BRA `(.L_x_314) ;  /* 0xffffff68006c7947 */ /* 0x000fea000383ffff */
.L_x_292:
[----:B------:R-:W-:Y:S01]  /*ba20*/  BSSY B1, `(.L_x_315) ;  /* 0x0000006000017945 */ /* 0x000fe20003800000 */
[----:B------:R-:W-:-:S07]  /*ba30*/  IMAD.MOV.U32 R15, RZ, RZ, -0x1 ;  /* 0xffffffffff0f7424 */ /* 0x000fce00078e00ff */
[----:B-----5:R-:W-:Y:S05]  /*ba40*/  WARPSYNC.COLLECTIVE R15, `(.L_x_316) ;  /* 0x000000000f0c7348 */ /* 0x020fea0003c00000 */
[----:B------:R-:W-:Y:S02]  /*ba50*/  ELECT P6, UR62, PT ;  /* 0x00000000003e782f */ /* 0x000fe400038c0000 */
[----:B------:R-:W-:Y:S01]  /*ba60*/  MOV R14, UR62 ;  /* 0x0000003e000e7c02 */ /* 0x000fe20008000f00 */
[----:B-----5:R-:W-:Y:S10]  /*ba70*/  ENDCOLLECTIVE ;  /* 0x000000000000791b */ /* 0x020ff40003800000 */
.L_x_316:
[----:B------:R-:W-:Y:S05]  /*ba80*/  BSYNC B1 ;  /* 0x0000000000017941 */ /* 0x000fea0003800000 */
.L_x_315:
[----:B------:R-:W-:Y:S05]  /*ba90*/  BRA `(.L_x_317) ;  /* 0xffffffec00b07947 */ /* 0x000fea000383ffff */
.L_x_295:
[----:B0-----:R0:W1:Y:S02]  /*baa0*/  SYNCS.PHASECHK.TRANS64.TRYWAIT P1, [R10+URZ+0x28], R5 ;  /* 0x000028050a0075a7 */ /* 0x001064000802017f */
[----:B-1----:R-:W-:Y:S05]  /*bab0*/  @!P1 NANOSLEEP.SYNCS 0x989680 ;  /* 0x009896800000995d */ /* 0x002fea0003900000 */
[----:B------:R-:W1:Y:S02]  /*bac0*/  @!P1 SYNCS.PHASECHK.TRANS64 P1, [R10+URZ+0x28], R5 ;  /* 0x000028050a0095a7 */ /* 0x000e64000802007f */
[----:B-1----:R-:W-:Y:S05]  /*bad0*/  @!P1 BRA `(.L_x_295) ;  /* 0xfffffffc00f09947 */ /* 0x002fea000383ffff */
[----:B------:R-:W-:Y:S05]  /*bae0*/  BRA `(.L_x_318) ;  /* 0xffffffec00e47947 */ /* 0x000fea000383ffff */
.L_x_304:
[----:B------:R-:W-:Y:S01]  /*baf0*/  BSSY B0, `(.L_x_319) ;  /* 0x0000006000007945 */ /* 0x000fe20003800000 */
[----:B------:R-:W-:-:S07]  /*bb00*/  IMAD.MOV.U32 R15, RZ, RZ, -0x1 ;  /* 0xffffffffff0f7424 */ /* 0x000fce00078e00ff */
[----:B-----5:R-:W-:Y:S05]  /*bb10*/  WARPSYNC.COLLECTIVE R15, `(.L_x_320) ;  /* 0x000000000f0c7348 */ /* 0x020fea0003c00000 */
[----:B------:R-:W-:Y:S02]  /*bb20*/  ELECT P6, UR62, PT ;  /* 0x00000000003e782f */ /* 0x000fe400038c0000 */
[----:B------:R-:W-:Y:S01]  /*bb30*/  MOV R14, UR62 ;  /* 0x0000003e000e7c02 */ /* 0x000fe20008000f00 */
[----:B-----5:R-:W-:Y:S10]  /*bb40*/  ENDCOLLECTIVE ;  /* 0x000000000000791b */ /* 0x020ff40003800000 */
.L_x_320:
[----:B------:R-:W-:Y:S05]  /*bb50*/  BSYNC B0 ;  /* 0x0000000000007941 */ /* 0x000fea0003800000 */
.L_x_319:
[----:B------:R-:W-:Y:S05]  /*bb60*/  BRA `(.L_x_321) ;  /* 0xfffffff800807947 */ /* 0x000fea000383ffff */
.L_x_308:
[----:B0-----:R0:W1:Y:S02]  /*bb70*/  SYNCS.PHASECHK.TRANS64.TRYWAIT P0, [R9+URZ], R4 ;  /* 0x00000004090075a7 */ /* 0x001064000800017f */
[----:B-1----:R-:W-:Y:S05]  /*bb80*/  @!P0 NANOSLEEP.SYNCS 0x989680 ;  /* 0x009896800000895d */ /* 0x002fea0003900000 */
[----:B------:R-:W1:Y:S02]  /*bb90*/  @!P0 SYNCS.PHASECHK.TRANS64 P0, [R9+URZ], R4 ;  /* 0x00000004090085a7 */ /* 0x000e64000800007f */
[----:B-1----:R-:W-:Y:S05]  /*bba0*/  @!P0 BRA `(.L_x_308) ;  /* 0xfffffffc00f08947 */ /* 0x002fea000383ffff */
[----:B------:R-:W-:Y:S05]  /*bbb0*/  BRA `(.L_x_322) ;  /* 0xfffffff800c07947 */ /* 0x000fea000383ffff */
.L_x_309:
[----:B0-----:R0:W1:Y:S02]  /*bbc0*/  SYNCS.PHASECHK.TRANS64.TRYWAIT P0, [R8+URZ], R5 ;  /* 0x00000005080075a7 */ /* 0x001064000800017f */
[----:B-1----:R-:W-:Y:S05]  /*bbd0*/  @!P0 NANOSLEEP.SYNCS 0x989680 ;  /* 0x009896800000895d */ /* 0x002fea0003900000 */
[----:B------:R-:W1:Y:S02]  /*bbe0*/  @!P0 SYNCS.PHASECHK.TRANS64 P0, [R8+URZ], R5 ;  /* 0x00000005080085a7 */ /* 0x000e64000800007f */
[----:B-1----:R-:W-:Y:S05]  /*bbf0*/  @!P0 BRA `(.L_x_309) ;  /* 0xfffffffc00f08947 */ /* 0x002fea000383ffff */
[----:B------:R-:W-:Y:S05]  /*bc00*/  BRA `(.L_x_323) ;  /* 0xfffffff800d07947 */ /* 0x000fea000383ffff */
.L_x_310:
[----:B0-----:R0:W1:Y:S02]  /*bc10*/  SYNCS.PHASECHK.TRANS64.TRYWAIT P0, [R9+URZ], R4 ;  /* 0x00000004090075a7 */ /* 0x001064000800017f */
[----:B-1----:R-:W-:Y:S05]  /*bc20*/  @!P0 NANOSLEEP.SYNCS 0x989680 ;  /* 0x009896800000895d */ /* 0x002fea0003900000 */
[----:B------:R-:W1:Y:S02]  /*bc30*/  @!P0 SYNCS.PHASECHK.TRANS64 P0, [R9+URZ], R4 ;  /* 0x00000004090085a7 */ /* 0x000e64000800007f */
[----:B-1----:R-:W-:Y:S05]  /*bc40*/  @!P0 BRA `(.L_x_310) ;  /* 0xfffffffc00f08947 */ /* 0x002fea000383ffff */
[----:B------:R-:W-:Y:S05]  /*bc50*/  BRA `(.L_x_324) ;  /* 0xfffffff800e07947 */ /* 0x000fea000383ffff */
.L_x_311:
[----:B0-----:R0:W1:Y:S02]  /*bc60*/  SYNCS.PHASECHK.TRANS64.TRYWAIT P0, [R6+URZ], R5 ;  /* 0x00000005060075a7 */ /* 0x001064000800017f */
[----:B-1----:R-:W-:Y:S05]  /*bc70*/  @!P0 NANOSLEEP.SYNCS 0x989680 ;  /* 0x009896800000895d */ /* 0x002fea0003900000 */
[----:B------:R-:W1:Y:S02]  /*bc80*/  @!P0 SYNCS.PHASECHK.TRANS64 P0, [R6+URZ], R5 ;  /* 0x00000005060085a7 */ /* 0x000e64000800007f */
[----:B-1----:R-:W-:Y:S05]  /*bc90*/  @!P0 BRA `(.L_x_311) ;  /* 0xfffffffc00f08947 */ /* 0x002fea000383ffff */
[----:B------:R-:W-:Y:S05]  /*bca0*/  BRA `(.L_x_325) ;  /* 0xfffffff800e87947 */ /* 0x000fea000383ffff */
.L_x_326:
[----:B------:R-:W-:-:S00]  /*bcb0*/  BRA `(.L_x_326) ;  /* 0xfffffffc00fc7947 */ /* 0x000fc0000383ffff */
[----:B------:R-:W-:-:S00]  /*bcc0*/  NOP ;  /* 0x0000000000007918 */ /* 0x000fc00000000000 */
        /* <DEDUP_REMOVED lines=11> */
.L_x_327:


//--------------------- .nv.global.init           --------------------------
	.section	.nv.global.init,"aw",@progbits
.nv.global.init:
	.type		$str$22,@object
	.size		$str$22,($str$23 - $str$22)
$str$22:
        /*0000*/ 	.byte	0x6b, 0x5f, 0x74, 0x69, 0x6c, 0x65, 0x5f, 0x63, 0x6f, 0x75, 0x6e, 0x74, 0x20, 0x3e, 0x3d, 0x20
        /*0010*/ 	.byte	0x31, 0x00
	.type		$str$23,@object
	.size		$str$23,(__unnamed_1 - $str$23)
$str$23:
        /*0012*/ 	.byte	0x2f, 0x74, 0x6d, 0x70, 0x2f, 0x63, 0x75, 0x74, 0x6c, 0x61, 0x73, 0x73, 0x5f, 0x73, 0x77, 0x65
        /*0022*/ 	.byte	0x65, 0x70, 0x5f, 0x73, 0x72, 0x63, 0x2f, 0x69, 0x6e, 0x63, 0x6c, 0x75, 0x64, 0x65, 0x2f, 0x63
        /*0032*/ 	.byte	0x75, 0x74, 0x6c, 0x61, 0x73, 0x73, 0x2f, 0x67, 0x65, 0x6d, 0x6d, 0x2f, 0x63, 0x6f, 0x6c, 0x6c
        /*0042*/ 	.byte	0x65, 0x63, 0x74, 0x69, 0x76, 0x65, 0x2f, 0x73, 0x6d, 0x39, 0x30, 0x5f, 0x6d, 0x6d, 0x61, 0x5f
        /*0052*/ 	.byte	0x74, 0x6d, 0x61, 0x5f, 0x67, 0x6d, 0x6d, 0x61, 0x5f, 0x73, 0x73, 0x5f, 0x77, 0x61, 0x72, 0x70
        /*0062*/ 	.byte	0x73, 0x70, 0x65, 0x63, 0x69, 0x61, 0x6c, 0x69, 0x7a, 0x65, 0x64, 0x2e, 0x68, 0x70, 0x70, 0x00
	.type		__unnamed_1,@object
	.size		__unnamed_1,(.L_0 - __unnamed_1)
__unnamed_1:
        /*0072*/ 	.byte	0x76, 0x6f, 0x69, 0x64, 0x20, 0x63, 0x75, 0x74, 0x6c, 0x61, 0x73, 0x73, 0x3a, 0x3a, 0x67, 0x65
        /* <DEDUP_REMOVED lines=180> */
        /*0bc2*/ 	.byte	0x79, 0x5d, 0x00
.L_0:


//--------------------- .nv.shared._ZN7cutlass13device_kernelINS_4gemm6kernel13GemmUniversalIN4cute5tupleIJiiiiEEENS1_10collective13CollectiveMmaINS1_34MainloopSm90TmaGmmaWarpSpecializedILi5ENS5_IJNS4_1CILi1EEESB_SB_EEENS1_32KernelTmaWarpSpecializedPingpongEEENS5_IJNSA_ILi64EEENSA_ILi256EEENSA_ILi128EEEEEENS_10bfloat16_tENS5_IJlSB_lEEESJ_SK_NS4_8TiledMMAINS4_8MMA_AtomIJNS4_4SM904GMMA28MMA_64x256x16_F32BF16BF16_SSILNSO_5MajorE0ELSQ_0ELNSO_7ScaleInE1ELSR_1EEEEEENS4_6LayoutISC_NS5_IJNSA_ILi0EEESV_SV_EEEEENS5_IJNS4_10UnderscoreESY_SY_EEEEENS4_13SM90_TMA_LOADENS4_14ComposedLayoutINS4_7SwizzleILi3ELi4ELi3EEENS4_18smem_ptr_flag_bitsILi16EEENSU_INS5_IJNSA_ILi8EEESF_EEENS5_IJSF_SB_EEEEEEEvNS4_8identityES11_S1B_vS1C_EENS_8epilogue10collective6detail29Sm90TmaWarpSpecializedAdapterINS1F_15DefaultEpilogueISJ_SK_SK_NS1E_6thread17LinearCombinationISJ_Li1EffLNS1J_9ScaleType4KindE0ELNS_15FloatRoundStyleE2ESJ_EENS1_15EpilogueDefaultEEEEEvvEEEEvNT_6ParamsE --------------------------
	.section	.nv.shared._ZN7cutlass13device_kernelINS_4gemm6kernel13GemmUniversalIN4cute5tupleIJiiiiEEENS1_10collective13CollectiveMmaINS1_34MainloopSm90TmaGmmaWarpSpecializedILi5ENS5_IJNS4_1CILi1EEESB_SB_EEENS1_32KernelTmaWarpSpecializedPingpongEEENS5_IJNSA_ILi64EEENSA_ILi256EEENSA_ILi128EEEEEENS_10bfloat16_tENS5_IJlSB_lEEESJ_SK_NS4_8TiledMMAINS4_8MMA_AtomIJNS4_4SM904GMMA28MMA_64x256x16_F32BF16BF16_SSILNSO_5MajorE0ELSQ_0ELNSO_7ScaleInE1ELSR_1EEEEEENS4_6LayoutISC_NS5_IJNSA_ILi0EEESV_SV_EEEEENS5_IJNS4_10UnderscoreESY_SY_EEEEENS4_13SM90_TMA_LOADENS4_14ComposedLayoutINS4_7SwizzleILi3ELi4ELi3EEENS4_18smem_ptr_flag_bitsILi16EEENSU_INS5_IJNSA_ILi8EEESF_EEENS5_IJSF_SB_EEEEEEEvNS4_8identityES11_S1B_vS1C_EENS_8epilogue10collective6detail29Sm90TmaWarpSpecializedAdapterINS1F_15DefaultEpilogueISJ_SK_SK_NS1E_6thread17LinearCombinationISJ_Li1EffLNS1J_9ScaleType4KindE0ELNS_15FloatRoundStyleE2ESJ_EENS1_15EpilogueDefaultEEEEEvvEEEEvNT_6ParamsE,"aw",@nobits
	.sectionflags	@""
	.align	16
	.zero		1024


//--------------------- .nv.shared.reserved.0     --------------------------
	.section	.nv.shared.reserved.0,"aw",@nobits
	.weak		__nv_reservedSMEM_offset_0_alias
	.size		__nv_reservedSMEM_offset_0_alias, 0, 0
	.other		__nv_reservedSMEM_offset_0_alias,@"STO_CUDA_RESERVED_SHARED STV_DEFAULT"
__nv_reservedSMEM_offset_0_alias:
	.zero		0


//--------------------- .nv.global                --------------------------
	.section	.nv.global,"aw",@nobits
.nv.global:
	.type		_ZN39_INTERNAL_dfbe24e1_4_k_cu_8c5185e0_32404cute1_E,@object
	.size		_ZN39_INTERNAL_dfbe24e1_4_k_cu_8c5185e0_32404cute1_E,(_ZN39_INTERNAL_dfbe24e1_4_k_cu_8c5185e0_32404cuda3std3__45__cpo6cbeginE - _ZN39_INTERNAL_dfbe24e1_4_k_cu_8c5185e0_32404cute1_E)
_ZN39_INTERNAL_dfbe24e1_4_k_cu_8c5185e0_32404cute1_E:
	.zero		1
	.type		_ZN39_INTERNAL_dfbe24e1_4_k_cu_8c5185e0_32404cuda3std3__45__cpo6cbeginE,@object
	.size		_ZN39_INTERNAL_dfbe24e1_4_k_cu_8c5185e0_32404cuda3std3__45__cpo6cbeginE,(_ZN39_INTERNAL_dfbe24e1_4_k_cu_8c5185e0_32404cuda3std3__48in_placeE - _ZN39_INTERNAL_dfbe24e1_4_k_cu_8c5185e0_32404cuda3std3__45__cpo6cbeginE)
_ZN39_INTERNAL_dfbe24e1_4_k_cu_8c5185e0_32404cuda3std3__45__cpo6cbeginE:
	.zero		1
	.type		_ZN39_INTERNAL_dfbe24e1_4_k_cu_8c5185e0_32404cuda3std3__48in_placeE,@object
	.size		_ZN39_INTERNAL_dfbe24e1_4_k_cu_8c5185e0_32404cuda3std3__48in_placeE,(_ZN39_INTERNAL_dfbe24e1_4_k_cu_8c5185e0_32404cuda3std6ranges3__45__cpo9iter_moveE - _ZN39_INTERNAL_dfbe24e1_4_k_cu_8c5185e0_32404cuda3std3__48in_placeE)
_ZN39_INTERNAL_dfbe24e1_4_k_cu_8c5185e0_32404cuda3std3__48in_placeE:
	.zero		1
	.type		_ZN39_INTERNAL_dfbe24e1_4_k_cu_8c5185e0_32404cuda3std6ranges3__45__cpo9iter_moveE,@object
	.size		_ZN39_INTERNAL_dfbe24e1_4_k_cu_8c5185e0_32404cuda3std6ranges3__45__cpo9iter_moveE,(_ZN39_INTERNAL_dfbe24e1_4_k_cu_8c5185e0_32404cuda3std3__45__cpo5beginE - _ZN39_INTERNAL_dfbe24e1_4_k_cu_8c5185e0_32404cuda3std6ranges3__45__cpo9iter_moveE)
_ZN39_INTERNAL_dfbe24e1_4_k_cu_8c5185e0_32404cuda3std6ranges3__45__cpo9iter_moveE:
	.zero		1
	.type		_ZN39_INTERNAL_dfbe24e1_4_k_cu_8c5185e0_32404cuda3std3__45__cpo5beginE,@object
	.size		_ZN39_INTERNAL_dfbe24e1_4_k_cu_8c5185e0_32404cuda3std3__45__cpo5beginE,(_ZN39_INTERNAL_dfbe24e1_4_k_cu_8c5185e0_32404cuda3std3__441_GLOBAL__N__dfbe24e1_4_k_cu_8c5185e0_32406ignoreE - _ZN39_INTERNAL_dfbe24e1_4_k_cu_8c5185e0_32404cuda3std3__45__cpo5beginE)
_ZN39_INTERNAL_dfbe24e1_4_k_cu_8c5185e0_32404cuda3std3__45__cpo5beginE:
	.zero		1
	.type		_ZN39_INTERNAL_dfbe24e1_4_k_cu_8c5185e0_32404cuda3std3__441_GLOBAL__N__dfbe24e1_4_k_cu_8c5185e0_32406ignoreE,@object
	.size		_ZN39_INTERNAL_dfbe24e1_4_k_cu_8c5185e0_32404cuda3std3__441_GLOBAL__N__dfbe24e1_4_k_cu_8c5185e0_32406ignoreE,(_ZN39_INTERNAL_dfbe24e1_4_k_cu_8c5185e0_32404cute7productE - _ZN39_INTERNAL_dfbe24e1_4_k_cu_8c5185e0_32404cuda3std3__441_GLOBAL__N__dfbe24e1_4_k_cu_8c5185e0_32406ignoreE)
_ZN39_INTERNAL_dfbe24e1_4_k_cu_8c5185e0_32404cuda3std3__441_GLOBAL__N__dfbe24e1_4_k_cu_8c5185e0_32406ignoreE:
	.zero		1
	.type		_ZN39_INTERNAL_dfbe24e1_4_k_cu_8c5185e0_32404cute7productE,@object
	.size		_ZN39_INTERNAL_dfbe24e1_4_k_cu_8c5185e0_32404cute7productE,(_ZN39_INTERNAL_dfbe24e1_4_k_cu_8c5185e0_32404cuda3std3__45__cpo3endE - _ZN39_INTERNAL_dfbe24e1_4_k_cu_8c5185e0_32404cute7productE)
_ZN39_INTERNAL_dfbe24e1_4_k_cu_8c5185e0_32404cute7productE:
	.zero		1
	.type		_ZN39_INTERNAL_dfbe24e1_4_k_cu_8c5185e0_32404cuda3std3__45__cpo3endE,@object
	.size		_ZN39_INTERNAL_dfbe24e1_4_k_cu_8c5185e0_32404cuda3std3__45__cpo3endE,(_ZN39_INTERNAL_dfbe24e1_4_k_cu_8c5185e0_32404cuda3std3__419piecewise_constructE - _ZN39_INTERNAL_dfbe24e1_4_k_cu_8c5185e0_32404cuda3std3__45__cpo3endE)
_ZN39_INTERNAL_dfbe24e1_4_k_cu_8c5185e0_32404cuda3std3__45__cpo3endE:
	.zero		1
	.type		_ZN39_INTERNAL_dfbe24e1_4_k_cu_8c5185e0_32404cuda3std3__419piecewise_constructE,@object
	.size		_ZN39_INTERNAL_dfbe24e1_4_k_cu_8c5185e0_32404cuda3std3__419piecewise_constructE,(_ZN39_INTERNAL_dfbe24e1_4_k_cu_8c5185e0_32404cuda3std3__45__cpo4cendE - _ZN39_INTERNAL_dfbe24e1_4_k_cu_8c5185e0_32404cuda3std3__419piecewise_constructE)
_ZN39_INTERNAL_dfbe24e1_4_k_cu_8c5185e0_32404cuda3std3__419piecewise_constructE:
	.zero		1
	.type		_ZN39_INTERNAL_dfbe24e1_4_k_cu_8c5185e0_32404cuda3std3__45__cpo4cendE,@object
	.size		_ZN39_INTERNAL_dfbe24e1_4_k_cu_8c5185e0_32404cuda3std3__45__cpo4cendE,(_ZN39_INTERNAL_dfbe24e1_4_k_cu_8c5185e0_32404cuda3std6ranges3__45__cpo4swapE - _ZN39_INTERNAL_dfbe24e1_4_k_cu_8c5185e0_32404cuda3std3__45__cpo4cendE)
_ZN39_INTERNAL_dfbe24e1_4_k_cu_8c5185e0_32404cuda3std3__45__cpo4cendE:
	.zero		1
	.type		_ZN39_INTERNAL_dfbe24e1_4_k_cu_8c5185e0_32404cuda3std6ranges3__45__cpo4swapE,@object
	.size		_ZN39_INTERNAL_dfbe24e1_4_k_cu_8c5185e0_32404cuda3std6ranges3__45__cpo4swapE,(.L_8 - _ZN39_INTERNAL_dfbe24e1_4_k_cu_8c5185e0_32404cuda3std6ranges3__45__cpo4swapE)
_ZN39_INTERNAL_dfbe24e1_4_k_cu_8c5185e0_32404cuda3std6ranges3__45__cpo4swapE:
	.zero		1
.L_8:


//--------------------- .nv.constant0._ZN7cutlass13device_kernelINS_4gemm6kernel13GemmUniversalIN4cute5tupleIJiiiiEEENS1_10collective13CollectiveMmaINS1_34MainloopSm90TmaGmmaWarpSpecializedILi5ENS5_IJNS4_1CILi1EEESB_SB_EEENS1_32KernelTmaWarpSpecializedPingpongEEENS5_IJNSA_ILi64EEENSA_ILi256EEENSA_ILi128EEEEEENS_10bfloat16_tENS5_IJlSB_lEEESJ_SK_NS4_8TiledMMAINS4_8MMA_AtomIJNS4_4SM904GMMA28MMA_64x256x16_F32BF16BF16_SSILNSO_5MajorE0ELSQ_0ELNSO_7ScaleInE1ELSR_1EEEEEENS4_6LayoutISC_NS5_IJNSA_ILi0EEESV_SV_EEEEENS5_IJNS4_10UnderscoreESY_SY_EEEEENS4_13SM90_TMA_LOADENS4_14ComposedLayoutINS4_7SwizzleILi3ELi4ELi3EEENS4_18smem_ptr_flag_bitsILi16EEENSU_INS5_IJNSA_ILi8EEESF_EEENS5_IJSF_SB_EEEEEEEvNS4_8identityES11_S1B_vS1C_EENS_8epilogue10collective6detail29Sm90TmaWarpSpecializedAdapterINS1F_15DefaultEpilogueISJ_SK_SK_NS1E_6thread17LinearCombinationISJ_Li1EffLNS1J_9ScaleType4KindE0ELNS_15FloatRoundStyleE2ESJ_EENS1_15EpilogueDefaultEEEEEvvEEEEvNT_6ParamsE --------------------------
	.section	.nv.constant0._ZN7cutlass13device_kernelINS_4gemm6kernel13GemmUniversalIN4cute5tupleIJiiiiEEENS1_10collective13CollectiveMmaINS1_34MainloopSm90TmaGmmaWarpSpecializedILi5ENS5_IJNS4_1CILi1EEESB_SB_EEENS1_32KernelTmaWarpSpecializedPingpongEEENS5_IJNSA_ILi64EEENSA_ILi256EEENSA_ILi128EEEEEENS_10bfloat16_tENS5_IJlSB_lEEESJ_SK_NS4_8TiledMMAINS4_8MMA_AtomIJNS4_4SM904GMMA28MMA_64x256x16_F32BF16BF16_SSILNSO_5MajorE0ELSQ_0ELNSO_7ScaleInE1ELSR_1EEEEEENS4_6LayoutISC_NS5_IJNSA_ILi0EEESV_SV_EEEEENS5_IJNS4_10UnderscoreESY_SY_EEEEENS4_13SM90_TMA_LOADENS4_14ComposedLayoutINS4_7SwizzleILi3ELi4ELi3EEENS4_18smem_ptr_flag_bitsILi16EEENSU_INS5_IJNSA_ILi8EEESF_EEENS5_IJSF_SB_EEEEEEEvNS4_8identityES11_S1B_vS1C_EENS_8epilogue10collective6detail29Sm90TmaWarpSpecializedAdapterINS1F_15DefaultEpilogueISJ_SK_SK_NS1E_6thread17LinearCombinationISJ_Li1EffLNS1J_9ScaleType4KindE0ELNS_15FloatRoundStyleE2ESJ_EENS1_15EpilogueDefaultEEEEEvvEEEEvNT_6ParamsE,"a",@progbits
	.sectionflags	@""
	.align	4
.nv.constant0._ZN7cutlass13device_kernelINS_4gemm6kernel13GemmUniversalIN4cute5tupleIJiiiiEEENS1_10collective13CollectiveMmaINS1_34MainloopSm90TmaGmmaWarpSpecializedILi5ENS5_IJNS4_1CILi1EEESB_SB_EEENS1_32KernelTmaWarpSpecializedPingpongEEENS5_IJNSA_ILi64EEENSA_ILi256EEENSA_ILi128EEEEEENS_10bfloat16_tENS5_IJlSB_lEEESJ_SK_NS4_8TiledMMAINS4_8MMA_AtomIJNS4_4SM904GMMA28MMA_64x256x16_F32BF16BF16_SSILNSO_5MajorE0ELSQ_0ELNSO_7ScaleInE1ELSR_1EEEEEENS4_6LayoutISC_NS5_IJNSA_ILi0EEESV_SV_EEEEENS5_IJNS4_10UnderscoreESY_SY_EEEEENS4_13SM90_TMA_LOADENS4_14ComposedLayoutINS4_7SwizzleILi3ELi4ELi3EEENS4_18smem_ptr_flag_bitsILi16EEENSU_INS5_IJNSA_ILi8EEESF_EEENS5_IJSF_SB_EEEEEEEvNS4_8identityES11_S1B_vS1C_EENS_8epilogue10collective6detail29Sm90TmaWarpSpecializedAdapterINS1F_15DefaultEpilogueISJ_SK_SK_NS1E_6thread17LinearCombinationISJ_Li1EffLNS1J_9ScaleType4KindE0ELNS_15FloatRoundStyleE2ESJ_EENS1_15EpilogueDefaultEEEEEvvEEEEvNT_6ParamsE:
	.zero		1664


//--------------------- SYMBOLS --------------------------

	.type		.nv.reservedSmem.offset0,@object
	.size		.nv.reservedSmem.offset0,0x4
	.type		__assertfail,@function
